	.target	sm_100a

	.elftype	@"ET_EXEC"


//--------------------- .note.nv.tkinfo           --------------------------
	.section	.note.nv.tkinfo,"",@"SHT_NOTE"
	.sectionflags	@"SHF_NOTE_NV_TKINFO"
	.tkinfo
        /*0018*/ 	.word	0x00000081
        /*0030*/ 	.string	""
        /*0030*/ 	.string	"ptxas-blackwell"
        /*0030*/ 	.string	"Cuda compilation tools, release 12.9, V12.9.86"
        /*0030*/ 	.string	"Build cuda_12.9.r12.9/compiler.36037853_0"
        /*0030*/ 	.string	"-v  -suppress-debug-info  -lineinfo  -arch sm_100a "



//--------------------- .note.nv.cuver            --------------------------
	.section	.note.nv.cuver,"",@"SHT_NOTE"
	.sectionflags	@"SHF_NOTE_NV_CUVER"
        /*0018*/ 	.short	0x0001
        /*001a*/ 	.short	0x0064
        /*001c*/ 	.short	0x0001
        /*001e*/ 	.short	0x0000
        /*0020*/ 	.short	0x0001
        /*0022*/ 	.short	0x0000


//--------------------- .nv.info                  --------------------------
	.section	.nv.info,"",@"SHT_CUDA_INFO"
	.align	4


	//----- nvinfo : EIATTR_REGCOUNT
	.align		4
        /*0000*/ 	.byte	0x04, 0x2f
        /*0002*/ 	.short	(.L_4 - .L_3)
	.align		4
.L_3:
        /*0004*/ 	.word	index@(gluon_mma)
        /*0008*/ 	.word	0x000000ff


	//----- nvinfo : EIATTR_FRAME_SIZE
	.align		4
.L_4:
        /*000c*/ 	.byte	0x04, 0x11
        /*000e*/ 	.short	(.L_6 - .L_5)
	.align		4
.L_5:
        /*0010*/ 	.word	index@($__internal_2_$__cuda_sm10x_tcgen05_guardrail_trap_unallocated_columns_being_dealloced)
        /*0014*/ 	.word	0x00000038


	//----- nvinfo : EIATTR_FRAME_SIZE
	.align		4
.L_6:
        /*0018*/ 	.byte	0x04, 0x11
        /*001a*/ 	.short	(.L_8 - .L_7)
	.align		4
.L_7:
        /*001c*/ 	.word	index@($__internal_1_$__cuda_sm10x_tcgen05_guardrail_trap_phase_invalid_during_alloc)
        /*0020*/ 	.word	0x00000038


	//----- nvinfo : EIATTR_FRAME_SIZE
	.align		4
.L_8:
        /*0024*/ 	.byte	0x04, 0x11
        /*0026*/ 	.short	(.L_10 - .L_9)
	.align		4
.L_9:
        /*0028*/ 	.word	index@($__internal_0_$__cuda_sm10x_tcgen05_guardrail_trap_col_being_dealloced_not_returned_by_alloc)
        /*002c*/ 	.word	0x00000038


	//----- nvinfo : EIATTR_FRAME_SIZE
	.align		4
.L_10:
        /*0030*/ 	.byte	0x04, 0x11
        /*0032*/ 	.short	(.L_12 - .L_11)
	.align		4
.L_11:
        /*0034*/ 	.word	index@(gluon_mma)
        /*0038*/ 	.word	0x00000038


	//----- nvinfo : EIATTR_MIN_STACK_SIZE
	.align		4
.L_12:
        /*003c*/ 	.byte	0x04, 0x12
        /*003e*/ 	.short	(.L_14 - .L_13)
	.align		4
.L_13:
        /*0040*/ 	.word	index@(gluon_mma)
        /*0044*/ 	.word	0x00000038
.L_14:


//--------------------- .nv.info.gluon_mma        --------------------------
	.section	.nv.info.gluon_mma,"",@"SHT_CUDA_INFO"
	.sectionflags	@""
	.align	4


	//----- nvinfo : EIATTR_CUDA_API_VERSION
	.align		4
        /*0000*/ 	.byte	0x04, 0x37
        /*0002*/ 	.short	(.L_16 - .L_15)
.L_15:
        /*0004*/ 	.word	0x00000081


	//----- nvinfo : EIATTR_KPARAM_INFO
	.align		4
.L_16:
        /*0008*/ 	.byte	0x04, 0x17
        /*000a*/ 	.short	(.L_18 - .L_17)
.L_17:
        /*000c*/ 	.word	0x00000000
        /*0010*/ 	.short	0x0004
        /*0012*/ 	.short	0x0020
        /*0014*/ 	.byte	0x00, 0xf4, 0x21, 0x00


	//----- nvinfo : EIATTR_KPARAM_INFO
	.align		4
.L_18:
        /*0018*/ 	.byte	0x04, 0x17
        /*001a*/ 	.short	(.L_20 - .L_19)
.L_19:
        /*001c*/ 	.word	0x00000000
        /*0020*/ 	.short	0x0003
        /*0022*/ 	.short	0x0018
        /*0024*/ 	.byte	0x00, 0xf4, 0x21, 0x00


	//----- nvinfo : EIATTR_KPARAM_INFO
	.align		4
.L_20:
        /*0028*/ 	.byte	0x04, 0x17
        /*002a*/ 	.short	(.L_22 - .L_21)
.L_21:
        /*002c*/ 	.word	0x00000000
        /*0030*/ 	.short	0x0002
        /*0032*/ 	.short	0x0010
        /*0034*/ 	.byte	0x00, 0xf4, 0x21, 0x00


	//----- nvinfo : EIATTR_KPARAM_INFO
	.align		4
.L_22:
        /*0038*/ 	.byte	0x04, 0x17
        /*003a*/ 	.short	(.L_24 - .L_23)
.L_23:
        /*003c*/ 	.word	0x00000000
        /*0040*/ 	.short	0x0001
        /*0042*/ 	.short	0x0008
        /*0044*/ 	.byte	0x00, 0xf4, 0x21, 0x00


	//----- nvinfo : EIATTR_KPARAM_INFO
	.align		4
.L_24:
        /*0048*/ 	.byte	0x04, 0x17
        /*004a*/ 	.short	(.L_26 - .L_25)
.L_25:
        /*004c*/ 	.word	0x00000000
        /*0050*/ 	.short	0x0000
        /*0052*/ 	.short	0x0000
        /*0054*/ 	.byte	0x00, 0xf4, 0x21, 0x00


	//----- nvinfo : EIATTR_AT_ENTRY_FRAGMENTS
	.align		4
.L_26:
        /*0058*/ 	.byte	0x04, 0x4f
        /*005a*/ 	.short	(.L_28 - .L_27)


	//   ....[0]....
.L_27:
        /*005c*/ 	.word	0x00000004


	//----- nvinfo : EIATTR_RESERVED_SMEM_USED
	.align		4
.L_28:
        /*0060*/ 	.byte	0x01, 0x41
	.zero		2


	//----- nvinfo : EIATTR_SPARSE_MMA_MASK
	.align		4
        /*0064*/ 	.byte	0x03, 0x50
        /*0066*/ 	.short	0x0000


	//----- nvinfo : EIATTR_TCGEN05_1CTA_USED
	.align		4
        /*0068*/ 	.byte	0x01, 0x51
	.zero		2


	//----- nvinfo : EIATTR_MAXREG_COUNT
	.align		4
        /*006c*/ 	.byte	0x03, 0x1b
        /*006e*/ 	.short	0x00ff


	//----- nvinfo : EIATTR_NUM_BARRIERS
	.align		4
        /*0070*/ 	.byte	0x02, 0x4c
        /*0072*/ 	.byte	0x01
	.zero		1


	//----- nvinfo : EIATTR_ANNOTATIONS
	.align		4
        /*0074*/ 	.byte	0x04, 0x55
        /*0076*/ 	.short	(.L_30 - .L_29)


	//   ....[0]....
.L_29:
        /*0078*/ 	.word	0x00000001
        /*007c*/ 	.byte	0x60, 0x2d, 0x00, 0x00, 0x01, 0x00, 0x00, 0x00, 0x30, 0x2e, 0x00, 0x00, 0x01, 0x00, 0x00, 0x00
        /*008c*/ 	.byte	0x60, 0x2e, 0x00, 0x00, 0x01, 0x00, 0x00, 0x00, 0x90, 0x2e, 0x00, 0x00, 0x01, 0x00, 0x00, 0x00
        /*009c*/ 	.byte	0xc0, 0x2f, 0x00, 0x00, 0x01, 0x00, 0x00, 0x00, 0x00, 0x30, 0x00, 0x00, 0x01, 0x00, 0x00, 0x00
        /*00ac*/ 	.byte	0xc0, 0x31, 0x00, 0x00, 0x01, 0x00, 0x00, 0x00, 0x90, 0x39, 0x00, 0x00, 0x01, 0x00, 0x00, 0x00
        /*00bc*/ 	.byte	0x60, 0x3a, 0x00, 0x00, 0x01, 0x00, 0x00, 0x00, 0x60, 0x44, 0x00, 0x00, 0x01, 0x00, 0x00, 0x00
        /*00cc*/ 	.byte	0x70, 0x44, 0x00, 0x00, 0x01, 0x00, 0x00, 0x00, 0x80, 0x44, 0x00, 0x00, 0x01, 0x00, 0x00, 0x00
        /*00dc*/ 	.byte	0x90, 0x44, 0x00, 0x00, 0x01, 0x00, 0x00, 0x00, 0xa0, 0x44, 0x00, 0x00, 0x01, 0x00, 0x00, 0x00
        /*00ec*/ 	.byte	0xb0, 0x44, 0x00, 0x00, 0x01, 0x00, 0x00, 0x00, 0xd0, 0x44, 0x00, 0x00, 0x01, 0x00, 0x00, 0x00
        /*00fc*/ 	.byte	0x50, 0x46, 0x00, 0x00, 0x01, 0x00, 0x00, 0x00, 0x60, 0x46, 0x00, 0x00


	//----- nvinfo : EIATTR_INT_WARP_WIDE_INSTR_OFFSETS
	.align		4
.L_30:
        /*0108*/ 	.byte	0x04, 0x31
        /*010a*/ 	.short	(.L_32 - .L_31)


	//   ....[0]....
.L_31:
        /*010c*/ 	.word	0x00001fd0


	//   ....[1]....
        /*0110*/ 	.word	0x00001fe0


	//   ....[2]....
        /*0114*/ 	.word	0x00002750


	//   ....[3]....
        /*0118*/ 	.word	0x00002760


	//   ....[4]....
        /*011c*/ 	.word	0x00004fe0


	//   ....[5]....
        /*0120*/ 	.word	0x00005030


	//----- nvinfo : EIATTR_COOP_GROUP_MASK_REGIDS
	.align		4
.L_32:
        /*0124*/ 	.byte	0x04, 0x29
        /*0126*/ 	.short	(.L_34 - .L_33)


	//   ....[0]....
.L_33:
        /*0128*/ 	.word	0xffffffff


	//   ....[1]....
        /*012c*/ 	.word	0xffffffff


	//   ....[2]....
        /*0130*/ 	.word	0xffffffff


	//   ....[3]....
        /*0134*/ 	.word	0xffffffff


	//----- nvinfo : EIATTR_COOP_GROUP_INSTR_OFFSETS
	.align		4
.L_34:
        /*0138*/ 	.byte	0x04, 0x28
        /*013a*/ 	.short	(.L_36 - .L_35)


	//   ....[0]....
.L_35:
        /*013c*/ 	.word	0x00000060


	//   ....[1]....
        /*0140*/ 	.word	0x00000320


	//   ....[2]....
        /*0144*/ 	.word	0x00004e70


	//   ....[3]....
        /*0148*/ 	.word	0x000050e0


	//----- nvinfo : EIATTR_VRC_CTA_INIT_COUNT
	.align		4
.L_36:
        /*014c*/ 	.byte	0x02, 0x4a
        /*014e*/ 	.byte	0x80
	.zero		1


	//----- nvinfo : EIATTR_MBARRIER_INSTR_OFFSETS
	.align		4
        /*0150*/ 	.byte	0x04, 0x39
        /*0152*/ 	.short	(.L_38 - .L_37)


	//   ....[0]....
.L_37:
        /*0154*/ 	.word	0x00002530
        /*0158*/ 	.word	0x000000ff
        /*015c*/ 	.word	0x00002800
        /*0160*/ 	.short	0x0100
        /*0162*/ 	.byte	0x11
	.zero		1


	//   ....[1]....
        /*0164*/ 	.word	0x000027f0
        /*0168*/ 	.word	0x000000ff
        /*016c*/ 	.word	0x00002800
        /*0170*/ 	.short	0x010a
        /*0172*/ 	.byte	0x11
	.zero		1


	//   ....[2]....
        /*0174*/ 	.word	0x000029c0
        /*0178*/ 	.word	0x000000ff
        /*017c*/ 	.word	0x00002800
        /*0180*/ 	.short	0x0108
        /*0182*/ 	.byte	0x11
	.zero		1


	//   ....[3]....
        /*0184*/ 	.word	0x00005100
        /*0188*/ 	.word	0x000000ff
        /*018c*/ 	.word	0x00002800
        /*0190*/ 	.short	0x010a
        /*0192*/ 	.byte	0x11
	.zero		1


	//----- nvinfo : EIATTR_NUM_MBARRIERS
	.align		4
.L_38:
        /*0194*/ 	.byte	0x03, 0x38
        /*0196*/ 	.short	0x0001


	//----- nvinfo : EIATTR_EXIT_INSTR_OFFSETS
	.align		4
        /*0198*/ 	.byte	0x04, 0x1c
        /*019a*/ 	.short	(.L_40 - .L_39)


	//   ....[0]....
.L_39:
        /*019c*/ 	.word	0x000050f0


	//----- nvinfo : EIATTR_REQNTID
	.align		4
.L_40:
        /*01a0*/ 	.byte	0x04, 0x10
        /*01a2*/ 	.short	(.L_42 - .L_41)
.L_41:
        /*01a4*/ 	.word	0x00000080
        /*01a8*/ 	.word	0x00000001
        /*01ac*/ 	.word	0x00000001


	//----- nvinfo : EIATTR_CRS_STACK_SIZE
	.align		4
.L_42:
        /*01b0*/ 	.byte	0x04, 0x1e
        /*01b2*/ 	.short	(.L_44 - .L_43)
.L_43:
        /*01b4*/ 	.word	0x00000000


	//----- nvinfo : EIATTR_CBANK_PARAM_SIZE
	.align		4
.L_44:
        /*01b8*/ 	.byte	0x03, 0x19
        /*01ba*/ 	.short	0x0028


	//----- nvinfo : EIATTR_PARAM_CBANK
	.align		4
        /*01bc*/ 	.byte	0x04, 0x0a
        /*01be*/ 	.short	(.L_46 - .L_45)
	.align		4
.L_45:
        /*01c0*/ 	.word	index@(.nv.constant0.gluon_mma)
        /*01c4*/ 	.short	0x0380
        /*01c6*/ 	.short	0x0028


	//----- nvinfo : EIATTR_SW_WAR
	.align		4
.L_46:
        /*01c8*/ 	.byte	0x04, 0x36
        /*01ca*/ 	.short	(.L_48 - .L_47)
.L_47:
        /*01cc*/ 	.word	0x00000008
.L_48:


//--------------------- .nv.compat                --------------------------
	.section	.nv.compat,"",@"SHT_CUDA_COMPAT_INFO"
	.align	4
        /*0000*/ 	.byte	0x02, 0x02, 0x02, 0x00, 0x02, 0x05, 0x05, 0x00, 0x02, 0x03, 0x00, 0x00, 0x02, 0x06, 0x01, 0x00


//--------------------- .nv.callgraph             --------------------------
	.section	.nv.callgraph,"",@"SHT_CUDA_CALLGRAPH"
	.align	4
	.sectionentsize	8
	.align		4
        /*0000*/ 	.word	0x00000000
	.align		4
        /*0004*/ 	.word	0xffffffff
	.align		4
        /*0008*/ 	.word	0x00000000
	.align		4
        /*000c*/ 	.word	0xfffffffe
	.align		4
        /*0010*/ 	.word	0x00000000
	.align		4
        /*0014*/ 	.word	0xfffffffd
	.align		4
        /*0018*/ 	.word	0x00000000
	.align		4
        /*001c*/ 	.word	0xfffffffc


//--------------------- .text.gluon_mma           --------------------------
	.section	.text.gluon_mma,"ax",@progbits
	.align	128
        .global         gluon_mma
        .type           gluon_mma,@function
        .size           gluon_mma,(.L_x_15 - gluon_mma)
        .other          gluon_mma,@"STO_CUDA_ENTRY STV_DEFAULT"
gluon_mma:
.text.gluon_mma:
[----:B------:R-:W0:Y:S01]  /*0000*/  LDC R1, c[0x0][0x37c] ;  /* 0x0000df00ff017b82 */ /* 0x000e220000000800 */
[----:B------:R-:W1:Y:S01]  /*0010*/  S2R R134, SR_TID.X ;  /* 0x0000000000867919 */ /* 0x000e620000002100 */
[----:B0-----:R-:W-:Y:S01]  /*0020*/  VIADD R1, R1, 0xffffffc8 ;  /* 0xffffffc801017836 */ /* 0x001fe20000000000 */
[----:B-1----:R-:W-:-:S13]  /*0030*/  ISETP.GE.U32.AND P1, PT, R134, 0x20, PT ;  /* 0x000000208600780c */ /* 0x002fda0003f26070 */
[----:B------:R-:W-:Y:S05]  /*0040*/  @P1 BRA `(.L_x_0) ;  /* 0x0000000000b81947 */ /* 0x000fea0003800000 */
[----:B------:R-:W0:Y:S01]  /*0050*/  S2UR UR6, SR_CgaCtaId ;  /* 0x00000000000679c3 */ /* 0x000e220000008800 */
[----:B------:R-:W-:Y:S01]  /*0060*/  NOP ;  /* 0x0000000000007918 */ /* 0x000fe20000000000 */
[----:B------:R-:W-:Y:S02]  /*0070*/  UMOV UR4, 0x40 ;  /* 0x0000004000047882 */ /* 0x000fe40000000000 */
[----:B0-----:R-:W-:-:S09]  /*0080*/  ULEA UR4, UR6, UR4, 0x18 ;  /* 0x0000000406047291 */ /* 0x001fd2000f8ec0ff */
[----:B------:R-:W0:Y:S01]  /*0090*/  LDS.U8 R0, [UR4] ;  /* 0x00000004ff007984 */ /* 0x000e220008000000 */
[----:B------:R-:W-:Y:S02]  /*00a0*/  UMOV UR4, 0x400 ;  /* 0x0000040000047882 */ /* 0x000fe40000000000 */
[----:B------:R-:W-:Y:S01]  /*00b0*/  ULEA UR4, UR6, UR4, 0x18 ;  /* 0x0000000406047291 */ /* 0x000fe2000f8ec0ff */
[----:B0-----:R-:W-:-:S13]  /*00c0*/  ISETP.NE.AND P0, PT, R0, RZ, PT ;  /* 0x000000ff0000720c */ /* 0x001fda0003f05270 */
[----:B------:R-:W-:Y:S05]  /*00d0*/  @P0 BRA `(.L_x_1) ;  /* 0x00000000007c0947 */ /* 0x000fea0003800000 */
[----:B------:R-:W-:-:S13]  /*00e0*/  ELECT P0, URZ, PT ;  /* 0x0000000000ff782f */ /* 0x000fda0003800000 */
[----:B------:R-:W-:Y:S05]  /*00f0*/  @!P0 BRA `(.L_x_2) ;  /* 0x0000000000848947 */ /* 0x000fea0003800000 */
[----:B------:R-:W-:Y:S01]  /*0100*/  UMOV UR5, 0x4 ;  /* 0x0000000400057882 */ /* 0x000fe20000000000 */
[----:B------:R-:W-:Y:S02]  /*0110*/  IMAD.MOV.U32 R4, RZ, RZ, 0x1 ;  /* 0x00000001ff047424 */ /* 0x000fe400078e00ff */
[----:B------:R-:W-:Y:S02]  /*0120*/  IMAD.MOV.U32 R5, RZ, RZ, 0xf ;  /* 0x0000000fff057424 */ /* 0x000fe400078e00ff */
[----:B------:R-:W-:Y:S04]  /*0130*/  DEPBAR.LE SB0, 0x36 ;  /* 0x00008d800000791a */ /* 0x000fe80000000000 */
[----:B------:R-:W0:Y:S02]  /*0140*/  UTCATOMSWS.FIND_AND_SET.ALIGN UP0, UR5, UR5 ;  /* 0x00000005000575e3 */ /* 0x000e240008000800 */
[----:B0-----:R-:W-:-:S04]  /*0150*/  PLOP3.LUT P0, PT, PT, PT, UP0, 0x80, 0x8 ;  /* 0x000000000008781c */ /* 0x001fc80003f0f008 */
[----:B------:R-:W-:-:S04]  /*0160*/  SEL R0, RZ, 0xffffffff, !P0 ;  /* 0xffffffffff007807 */ /* 0x000fc80004000000 */
[----:B------:R-:W-:Y:S01]  /*0170*/  ISETP.NE.AND P0, PT, R0, RZ, PT ;  /* 0x000000ff0000720c */ /* 0x000fe20003f05270 */
[----:B------:R-:W-:-:S12]  /*0180*/  IMAD.U32 R0, RZ, RZ, UR5 ;  /* 0x00000005ff007e24 */ /* 0x000fd8000f8e00ff */
[----:B------:R-:W-:Y:S05]  /*0190*/  @P0 BRA `(.L_x_3) ;  /* 0x0000000000240947 */ /* 0x000fea0003800000 */
.L_x_4:
[----:B------:R-:W-:Y:S05]  /*01a0*/  NANOSLEEP 0x64 ;  /* 0x000000640000795d */ /* 0x000fea0003800000 */
[----:B------:R-:W-:-:S05]  /*01b0*/  UMOV UR5, 0x4 ;  /* 0x0000000400057882 */ /* 0x000fca0000000000 */
[----:B------:R-:W-:Y:S04]  /*01c0*/  DEPBAR.LE SB0, 0x36 ;  /* 0x00008d800000791a */ /* 0x000fe80000000000 */
[----:B------:R-:W0:Y:S02]  /*01d0*/  UTCATOMSWS.FIND_AND_SET.ALIGN UP0, UR5, UR5 ;  /* 0x00000005000575e3 */ /* 0x000e240008000800 */
[----:B0-----:R-:W-:-:S04]  /*01e0*/  PLOP3.LUT P0, PT, PT, PT, UP0, 0x80, 0x8 ;  /* 0x000000000008781c */ /* 0x001fc80003f0f008 */
[----:B------:R-:W-:-:S04]  /*01f0*/  SEL R0, RZ, 0xffffffff, !P0 ;  /* 0xffffffffff007807 */ /* 0x000fc80004000000 */
[----:B------:R-:W-:Y:S01]  /*0200*/  ISETP.NE.AND P0, PT, R0, RZ, PT ;  /* 0x000000ff0000720c */ /* 0x000fe20003f05270 */
[----:B------:R-:W-:-:S12]  /*0210*/  IMAD.U32 R0, RZ, RZ, UR5 ;  /* 0x00000005ff007e24 */ /* 0x000fd8000f8e00ff */
[----:B------:R-:W-:Y:S05]  /*0220*/  @!P0 BRA `(.L_x_4) ;  /* 0xfffffffc00dc8947 */ /* 0x000fea000383ffff */
.L_x_3:
[C---:B------:R-:W-:Y:S01]  /*0230*/  VIADD R3, R0.reuse, 0x10 ;  /* 0x0000001000037836 */ /* 0x040fe20000000000 */
[----:B------:R-:W-:Y:S01]  /*0240*/  UMOV UR5, 0x50 ;  /* 0x0000005000057882 */ /* 0x000fe20000000000 */
[----:B------:R-:W-:Y:S01]  /*0250*/  SHF.L.U32 R2, R5, R0, RZ ;  /* 0x0000000005027219 */ /* 0x000fe200000006ff */
[----:B------:R-:W-:Y:S01]  /*0260*/  ULEA UR5, UR6, UR5, 0x18 ;  /* 0x0000000506057291 */ /* 0x000fe2000f8ec0ff */
[----:B------:R-:W-:Y:S01]  /*0270*/  IMAD.SHL.U32 R0, R0, 0x20, RZ ;  /* 0x0000002000007824 */ /* 0x000fe200078e00ff */
[----:B------:R-:W-:-:S04]  /*0280*/  SHF.L.U32 R3, R4, R3, RZ ;  /* 0x0000000304037219 */ /* 0x000fc800000006ff */
[----:B------:R-:W-:-:S05]  /*0290*/  LOP3.LUT R2, R3, R2, RZ, 0xfc, !PT ;  /* 0x0000000203027212 */ /* 0x000fca00078efcff */
[----:B------:R0:W-:Y:S04]  /*02a0*/  ATOMS.OR RZ, [UR5], R2 ;  /* 0x00000002ffff798c */ /* 0x0001e8000b000005 */
[----:B------:R0:W-:Y:S01]  /*02b0*/  STS [UR4], R0 ;  /* 0x00000000ff007988 */ /* 0x0001e20008000804 */
[----:B------:R-:W-:Y:S05]  /*02c0*/  BRA `(.L_x_2) ;  /* 0x0000000000107947 */ /* 0x000fea0003800000 */
.L_x_1:
[----:B------:R-:W-:Y:S01]  /*02d0*/  IMAD.MOV.U32 R0, RZ, RZ, -0x1 ;  /* 0xffffffffff007424 */ /* 0x000fe200078e00ff */
[----:B------:R-:W-:-:S04]  /*02e0*/  MOV R2, 0x310 ;  /* 0x0000031000027802 */ /* 0x000fc80000000f00 */
[----:B------:R0:W-:Y:S03]  /*02f0*/  STS [UR4], R0 ;  /* 0x00000000ff007988 */ /* 0x0001e60008000804 */
[----:B0-----:R-:W-:Y:S05]  /*0300*/  CALL.REL.NOINC `($__internal_1_$__cuda_sm10x_tcgen05_guardrail_trap_phase_invalid_during_alloc) ;  /* 0x0000004c00947944 */ /* 0x001fea0003c00000 */
.L_x_2:
[----:B------:R-:W-:Y:S05]  /*0310*/  WARPSYNC.ALL ;  /* 0x0000000000007948 */ /* 0x000fea0003800000 */
[----:B------:R-:W-:Y:S01]  /*0320*/  NOP ;  /* 0x0000000000007918 */ /* 0x000fe20000000000 */
.L_x_0:
[----:B------:R-:W1:Y:S08]  /*0330*/  S2UR UR16, SR_CgaCtaId ;  /* 0x00000000001079c3 */ /* 0x000e700000008800 */
[----:B------:R-:W-:Y:S01]  /*0340*/  BAR.SYNC.DEFER_BLOCKING 0x0 ;  /* 0x0000000000007b1d */ /* 0x000fe20000010000 */
[----:B------:R-:W-:Y:S02]  /*0350*/  SHF.R.U32.HI R3, RZ, 0x5, R134 ;  /* 0x00000005ff037819 */ /* 0x000fe40000011686 */
[----:B------:R-:W-:-:S02]  /*0360*/  LOP3.LUT R144, R134, 0x1f, RZ, 0xc0, !PT ;  /* 0x0000001f86907812 */ /* 0x000fc400078ec0ff */
[----:B------:R-:W-:Y:S01]  /*0370*/  LOP3.LUT R171, R134, 0x60, RZ, 0xc0, !PT ;  /* 0x0000006086ab7812 */ /* 0x000fe200078ec0ff */
[----:B------:R-:W-:Y:S01]  /*0380*/  UMOV UR17, 0x400 ;  /* 0x0000040000117882 */ /* 0x000fe20000000000 */
[----:B------:R-:W2:Y:S01]  /*0390*/  LDCU.64 UR4, c[0x0][0x380] ;  /* 0x00007000ff0477ac */ /* 0x000ea20008000a00 */
[----:B------:R-:W-:Y:S01]  /*03a0*/  SGXT.U32 R3, R3, 0x2 ;  /* 0x000000020303781a */ /* 0x000fe20000000000 */
[----:B------:R-:W3:Y:S03]  /*03b0*/  LDCU.64 UR18, c[0x0][0x358] ;  /* 0x00006b00ff1277ac */ /* 0x000ee60008000a00 */
[C---:B------:R-:W-:Y:S02]  /*03c0*/  LOP3.LUT R165, R3.reuse, 0x8, RZ, 0xfc, !PT ;  /* 0x0000000803a57812 */ /* 0x040fe400078efcff */
[C---:B------:R-:W-:Y:S02]  /*03d0*/  LOP3.LUT R9, R3.reuse, 0x10, RZ, 0xfc, !PT ;  /* 0x0000001003097812 */ /* 0x040fe400078efcff */
[----:B------:R-:W-:Y:S01]  /*03e0*/  LOP3.LUT R7, R3, 0x18, RZ, 0xfc, !PT ;  /* 0x0000001803077812 */ /* 0x000fe200078efcff */
[----:B-1----:R-:W-:Y:S01]  /*03f0*/  ULEA UR17, UR16, UR17, 0x18 ;  /* 0x0000001110117291 */ /* 0x002fe2000f8ec0ff */
[----:B--2---:R-:W-:-:S02]  /*0400*/  IADD3 R4, P0, P2, R144, UR4, R171 ;  /* 0x0000000490047c10 */ /* 0x004fc4000fa1e0ab */
[----:B------:R-:W-:Y:S02]  /*0410*/  LEA R17, P3, R7, UR4, 0x5 ;  /* 0x0000000407117c11 */ /* 0x000fe4000f8628ff */
[----:B------:R-:W-:Y:S02]  /*0420*/  IADD3.X R5, PT, PT, RZ, UR5, RZ, P0, P2 ;  /* 0x00000005ff057c10 */ /* 0x000fe400087e44ff */
[----:B------:R-:W-:Y:S02]  /*0430*/  LEA R13, P0, R165, UR4, 0x5 ;  /* 0x00000004a50d7c11 */ /* 0x000fe4000f8028ff */
[----:B------:R-:W1:Y:S01]  /*0440*/  LDS R74, [UR17] ;  /* 0x00000011ff4a7984 */ /* 0x000e620008000800 */
[----:B------:R-:W-:Y:S02]  /*0450*/  LEA R15, P2, R9, UR4, 0x5 ;  /* 0x00000004090f7c11 */ /* 0x000fe4000f8428ff */
[----:B------:R-:W-:Y:S02]  /*0460*/  LEA.HI.X R6, R165, UR5, RZ, 0x5, P0 ;  /* 0x00000005a5067c11 */ /* 0x000fe400080f2cff */
[----:B------:R-:W-:-:S02]  /*0470*/  IADD3 R14, P5, PT, R144, R15, RZ ;  /* 0x0000000f900e7210 */ /* 0x000fc40007fbe0ff */
[C---:B------:R-:W-:Y:S02]  /*0480*/  IADD3 R16, P0, PT, R144.reuse, R17, RZ ;  /* 0x0000001190107210 */ /* 0x040fe40007f1e0ff */
[----:B0-----:R-:W-:Y:S02]  /*0490*/  LEA.HI.X R0, R9, UR5, RZ, 0x5, P2 ;  /* 0x0000000509007c11 */ /* 0x001fe400090f2cff */
[----:B------:R-:W-:Y:S02]  /*04a0*/  LEA.HI.X R2, R7, UR5, RZ, 0x5, P3 ;  /* 0x0000000507027c11 */ /* 0x000fe400098f2cff */
[C---:B------:R-:W-:Y:S01]  /*04b0*/  LOP3.LUT R251, R3.reuse, 0x20, RZ, 0xfc, !PT ;  /* 0x0000002003fb7812 */ /* 0x040fe200078efcff */
[----:B------:R-:W-:Y:S01]  /*04c0*/  IMAD.X R15, RZ, RZ, R0, P5 ;  /* 0x000000ffff0f7224 */ /* 0x000fe200028e0600 */
[----:B------:R-:W-:Y:S01]  /*04d0*/  BAR.SYNC.DEFER_BLOCKING 0x0 ;  /* 0x0000000000007b1d */ /* 0x000fe20000010000 */
[----:B------:R-:W-:Y:S02]  /*04e0*/  IADD3 R12, P4, PT, R144, R13, RZ ;  /* 0x0000000d900c7210 */ /* 0x000fe40007f9e0ff */
[----:B------:R-:W-:Y:S01]  /*04f0*/  LOP3.LUT R242, R3, 0x30, RZ, 0xfc, !PT ;  /* 0x0000003003f27812 */ /* 0x000fe200078efcff */
[----:B------:R-:W-:Y:S01]  /*0500*/  IMAD.X R17, RZ, RZ, R2, P0 ;  /* 0x000000ffff117224 */ /* 0x000fe200000e0602 */
[----:B------:R-:W-:Y:S01]  /*0510*/  LEA R23, P6, R251, UR4, 0x5 ;  /* 0x00000004fb177c11 */ /* 0x000fe2000f8c28ff */
[----:B------:R-:W-:Y:S01]  /*0520*/  IMAD.X R13, RZ, RZ, R6, P4 ;  /* 0x000000ffff0d7224 */ /* 0x000fe200020e0606 */
[----:B------:R-:W-:-:S02]  /*0530*/  LOP3.LUT R246, R3, 0x28, RZ, 0xfc, !PT ;  /* 0x0000002803f67812 */ /* 0x000fc400078efcff */
[----:B------:R-:W-:Y:S02]  /*0540*/  LOP3.LUT R238, R3, 0x38, RZ, 0xfc, !PT ;  /* 0x0000003803ee7812 */ /* 0x000fe400078efcff */
[----:B------:R-:W-:Y:S02]  /*0550*/  LEA.HI.X R6, R251, UR5, RZ, 0x5, P6 ;  /* 0x00000005fb067c11 */ /* 0x000fe4000b0f2cff */
[----:B------:R-:W-:Y:S02]  /*0560*/  LEA R19, P0, R246, UR4, 0x5 ;  /* 0x00000004f6137c11 */ /* 0x000fe4000f8028ff */
[----:B------:R-:W-:Y:S02]  /*0570*/  LEA R21, P3, R238, UR4, 0x5 ;  /* 0x00000004ee157c11 */ /* 0x000fe4000f8628ff */
[----:B------:R-:W-:Y:S01]  /*0580*/  LOP3.LUT R234, R3, 0x40, RZ, 0xfc, !PT ;  /* 0x0000004003ea7812 */ /* 0x000fe200078efcff */
[----:B---3--:R0:W5:Y:S04]  /*0590*/  LDG.E.U8 R0, desc[UR18][R4.64] ;  /* 0x0000001204007981 */ /* 0x008168000c1e1100 */
[----:B------:R2:W5:Y:S04]  /*05a0*/  LDG.E.U8 R11, desc[UR18][R16.64] ;  /* 0x00000012100b7981 */ /* 0x000568000c1e1100 */
[----:B------:R3:W5:Y:S01]  /*05b0*/  LDG.E.U8 R2, desc[UR18][R12.64] ;  /* 0x000000120c027981 */ /* 0x000762000c1e1100 */
[----:B0-----:R-:W-:-:S02]  /*05c0*/  LEA R5, P2, R242, UR4, 0x5 ;  /* 0x00000004f2057c11 */ /* 0x001fc4000f8428ff */
[C---:B------:R-:W-:Y:S01]  /*05d0*/  IADD3 R4, P4, PT, R144.reuse, R23, RZ ;  /* 0x0000001790047210 */ /* 0x040fe20007f9e0ff */
[----:B------:R-:W5:Y:S01]  /*05e0*/  LDG.E.U8 R10, desc[UR18][R14.64] ;  /* 0x000000120e0a7981 */ /* 0x000f62000c1e1100 */
[----:B--2---:R-:W-:Y:S02]  /*05f0*/  IADD3 R16, P6, PT, R144, R5, RZ ;  /* 0x0000000590107210 */ /* 0x004fe40007fde0ff */
[----:B------:R-:W-:Y:S01]  /*0600*/  LEA.HI.X R8, R242, UR5, RZ, 0x5, P2 ;  /* 0x00000005f2087c11 */ /* 0x000fe200090f2cff */
[----:B------:R-:W-:Y:S01]  /*0610*/  IMAD.X R5, RZ, RZ, R6, P4 ;  /* 0x000000ffff057224 */ /* 0x000fe200020e0606 */
[----:B---3--:R-:W-:Y:S02]  /*0620*/  LEA.HI.X R12, R246, UR5, RZ, 0x5, P0 ;  /* 0x00000005f60c7c11 */ /* 0x008fe400080f2cff */
[C---:B------:R-:W-:Y:S02]  /*0630*/  IADD3 R18, P5, PT, R144.reuse, R19, RZ ;  /* 0x0000001390127210 */ /* 0x040fe40007fbe0ff */
[----:B------:R-:W-:-:S02]  /*0640*/  IADD3 R20, P0, PT, R144, R21, RZ ;  /* 0x0000001590147210 */ /* 0x000fc40007f1e0ff */
[----:B------:R-:W-:Y:S01]  /*0650*/  LEA.HI.X R6, R238, UR5, RZ, 0x5, P3 ;  /* 0x00000005ee067c11 */ /* 0x000fe200098f2cff */
[----:B------:R-:W-:Y:S01]  /*0660*/  IMAD.X R17, RZ, RZ, R8, P6 ;  /* 0x000000ffff117224 */ /* 0x000fe200030e0608 */
[C---:B------:R-:W-:Y:S02]  /*0670*/  LOP3.LUT R226, R3.reuse, 0x50, RZ, 0xfc, !PT ;  /* 0x0000005003e27812 */ /* 0x040fe400078efcff */
[C---:B------:R-:W-:Y:S01]  /*0680*/  LEA R27, P6, R234.reuse, UR4, 0x5 ;  /* 0x00000004ea1b7c11 */ /* 0x040fe2000f8c28ff */
[----:B------:R-:W-:Y:S01]  /*0690*/  IMAD.X R19, RZ, RZ, R12, P5 ;  /* 0x000000ffff137224 */ /* 0x000fe200028e060c */
[C---:B------:R-:W-:Y:S01]  /*06a0*/  LOP3.LUT R230, R3.reuse, 0x48, RZ, 0xfc, !PT ;  /* 0x0000004803e67812 */ /* 0x040fe200078efcff */
[----:B------:R-:W-:Y:S01]  /*06b0*/  IMAD.X R21, RZ, RZ, R6, P0 ;  /* 0x000000ffff157224 */ /* 0x000fe200000e0606 */
[----:B------:R-:W-:Y:S01]  /*06c0*/  LOP3.LUT R222, R3, 0x58, RZ, 0xfc, !PT ;  /* 0x0000005803de7812 */ /* 0x000fe200078efcff */
[----:B------:R0:W5:Y:S01]  /*06d0*/  LDG.E.U8 R12, desc[UR18][R4.64] ;  /* 0x00000012040c7981 */ /* 0x000162000c1e1100 */
[----:B------:R-:W-:-:S02]  /*06e0*/  LEA.HI.X R6, R234, UR5, RZ, 0x5, P6 ;  /* 0x00000005ea067c11 */ /* 0x000fc4000b0f2cff */
[----:B------:R-:W-:Y:S01]  /*06f0*/  LEA R23, P0, R230, UR4, 0x5 ;  /* 0x00000004e6177c11 */ /* 0x000fe2000f8028ff */
[----:B------:R2:W5:Y:S01]  /*0700*/  LDG.E.U8 R15, desc[UR18][R20.64] ;  /* 0x00000012140f7981 */ /* 0x000562000c1e1100 */
[----:B------:R-:W-:-:S03]  /*0710*/  LEA R25, P3, R222, UR4, 0x5 ;  /* 0x00000004de197c11 */ /* 0x000fc6000f8628ff */
[----:B------:R3:W5:Y:S01]  /*0720*/  LDG.E.U8 R14, desc[UR18][R16.64] ;  /* 0x00000012100e7981 */ /* 0x000762000c1e1100 */
[----:B0-----:R-:W-:Y:S02]  /*0730*/  LEA R5, P2, R226, UR4, 0x5 ;  /* 0x00000004e2057c11 */ /* 0x001fe4000f8428ff */
[C---:B------:R-:W-:Y:S01]  /*0740*/  IADD3 R4, P4, PT, R144.reuse, R27, RZ ;  /* 0x0000001b90047210 */ /* 0x040fe20007f9e0ff */
[----:B------:R-:W5:Y:S01]  /*0750*/  LDG.E.U8 R13, desc[UR18][R18.64] ;  /* 0x00000012120d7981 */ /* 0x000f62000c1e1100 */
[C---:B--2---:R-:W-:Y:S02]  /*0760*/  IADD3 R20, P6, PT, R144.reuse, R5, RZ ;  /* 0x0000000590147210 */ /* 0x044fe40007fde0ff */
[----:B------:R-:W-:Y:S01]  /*0770*/  IADD3 R22, P5, PT, R144, R23, RZ ;  /* 0x0000001790167210 */ /* 0x000fe20007fbe0ff */
[----:B------:R-:W-:Y:S01]  /*0780*/  IMAD.X R5, RZ, RZ, R6, P4 ;  /* 0x000000ffff057224 */ /* 0x000fe200020e0606 */
[----:B---3--:R-:W-:Y:S02]  /*0790*/  LEA.HI.X R16, R230, UR5, RZ, 0x5, P0 ;  /* 0x00000005e6107c11 */ /* 0x008fe400080f2cff */
[----:B------:R-:W-:-:S02]  /*07a0*/  LEA.HI.X R8, R226, UR5, RZ, 0x5, P2 ;  /* 0x00000005e2087c11 */ /* 0x000fc400090f2cff */
[----:B------:R-:W-:Y:S02]  /*07b0*/  IADD3 R24, P0, PT, R144, R25, RZ ;  /* 0x0000001990187210 */ /* 0x000fe40007f1e0ff */
[----:B------:R-:W-:Y:S02]  /*07c0*/  LEA.HI.X R6, R222, UR5, RZ, 0x5, P3 ;  /* 0x00000005de067c11 */ /* 0x000fe400098f2cff */
[C---:B------:R-:W-:Y:S02]  /*07d0*/  LOP3.LUT R218, R3.reuse, 0x60, RZ, 0xfc, !PT ;  /* 0x0000006003da7812 */ /* 0x040fe400078efcff */
[C---:B------:R-:W-:Y:S01]  /*07e0*/  LOP3.LUT R210, R3.reuse, 0x70, RZ, 0xfc, !PT ;  /* 0x0000007003d27812 */ /* 0x040fe200078efcff */
[----:B------:R-:W-:Y:S01]  /*07f0*/  IMAD.X R23, RZ, RZ, R16, P5 ;  /* 0x000000ffff177224 */ /* 0x000fe200028e0610 */
[----:B------:R-:W-:Y:S01]  /*0800*/  LOP3.LUT R214, R3, 0x68, RZ, 0xfc, !PT ;  /* 0x0000006803d67812 */ /* 0x000fe200078efcff */
[----:B------:R-:W-:Y:S01]  /*0810*/  IMAD.X R21, RZ, RZ, R8, P6 ;  /* 0x000000ffff157224 */ /* 0x000fe200030e0608 */
[----:B------:R0:W5:Y:S01]  /*0820*/  LDG.E.U8 R16, desc[UR18][R4.64] ;  /* 0x0000001204107981 */ /* 0x000162000c1e1100 */
[----:B------:R-:W-:Y:S01]  /*0830*/  IMAD.X R25, RZ, RZ, R6, P0 ;  /* 0x000000ffff197224 */ /* 0x000fe200000e0606 */
[----:B------:R-:W-:-:S02]  /*0840*/  LEA R31, P6, R218, UR4, 0x5 ;  /* 0x00000004da1f7c11 */ /* 0x000fc4000f8c28ff */
[C---:B------:R-:W-:Y:S01]  /*0850*/  LOP3.LUT R206, R3.reuse, 0x78, RZ, 0xfc, !PT ;  /* 0x0000007803ce7812 */ /* 0x040fe200078efcff */
[----:B------:R-:W5:Y:S01]  /*0860*/  LDG.E.U8 R17, desc[UR18][R22.64] ;  /* 0x0000001216117981 */ /* 0x000f62000c1e1100 */
[----:B------:R-:W-:Y:S02]  /*0870*/  LEA R29, P0, R214, UR4, 0x5 ;  /* 0x00000004d61d7c11 */ /* 0x000fe4000f8028ff */
[----:B------:R-:W-:Y:S01]  /*0880*/  LOP3.LUT R202, R3, 0x80, RZ, 0xfc, !PT ;  /* 0x0000008003ca7812 */ /* 0x000fe200078efcff */
[----:B------:R2:W5:Y:S01]  /*0890*/  LDG.E.U8 R19, desc[UR18][R24.64] ;  /* 0x0000001218137981 */ /* 0x000562000c1e1100 */
[----:B0-----:R-:W-:Y:S02]  /*08a0*/  LEA R5, P2, R210, UR4, 0x5 ;  /* 0x00000004d2057c11 */ /* 0x001fe4000f8428ff */
[----:B------:R-:W-:Y:S01]  /*08b0*/  IADD3 R4, P4, PT, R144, R31, RZ ;  /* 0x0000001f90047210 */ /* 0x000fe20007f9e0ff */
[----:B------:R0:W5:Y:S01]  /*08c0*/  LDG.E.U8 R18, desc[UR18][R20.64] ;  /* 0x0000001214127981 */ /* 0x000162000c1e1100 */
[----:B------:R-:W-:-:S02]  /*08d0*/  LEA.HI.X R6, R218, UR5, RZ, 0x5, P6 ;  /* 0x00000005da067c11 */ /* 0x000fc4000b0f2cff */
[----:B------:R-:W-:Y:S02]  /*08e0*/  LEA.HI.X R8, R210, UR5, RZ, 0x5, P2 ;  /* 0x00000005d2087c11 */ /* 0x000fe400090f2cff */
[----:B------:R-:W-:Y:S02]  /*08f0*/  LEA R27, P3, R206, UR4, 0x5 ;  /* 0x00000004ce1b7c11 */ /* 0x000fe4000f8628ff */
[C---:B--2---:R-:W-:Y:S01]  /*0900*/  IADD3 R24, P6, PT, R144.reuse, R5, RZ ;  /* 0x0000000590187210 */ /* 0x044fe20007fde0ff */
[----:B------:R-:W-:Y:S01]  /*0910*/  IMAD.X R5, RZ, RZ, R6, P4 ;  /* 0x000000ffff057224 */ /* 0x000fe200020e0606 */
[----:B------:R-:W-:Y:S02]  /*0920*/  IADD3 R22, P5, PT, R144, R29, RZ ;  /* 0x0000001d90167210 */ /* 0x000fe40007fbe0ff */
[----:B0-----:R-:W-:Y:S02]  /*0930*/  LEA.HI.X R20, R214, UR5, RZ, 0x5, P0 ;  /* 0x00000005d6147c11 */ /* 0x001fe400080f2cff */
[----:B------:R-:W-:Y:S01]  /*0940*/  LOP3.LUT R194, R3, 0x90, RZ, 0xfc, !PT ;  /* 0x0000009003c27812 */ /* 0x000fe200078efcff */
[----:B------:R-:W-:Y:S01]  /*0950*/  IMAD.X R25, RZ, RZ, R8, P6 ;  /* 0x000000ffff197224 */ /* 0x000fe200030e0608 */
[----:B------:R-:W-:-:S02]  /*0960*/  IADD3 R26, P0, PT, R144, R27, RZ ;  /* 0x0000001b901a7210 */ /* 0x000fc40007f1e0ff */
[----:B------:R-:W-:Y:S02]  /*0970*/  LEA.HI.X R6, R206, UR5, RZ, 0x5, P3 ;  /* 0x00000005ce067c11 */ /* 0x000fe400098f2cff */
[----:B------:R-:W-:Y:S01]  /*0980*/  LEA R33, P6, R202, UR4, 0x5 ;  /* 0x00000004ca217c11 */ /* 0x000fe2000f8c28ff */
[----:B------:R-:W-:Y:S01]  /*0990*/  IMAD.X R23, RZ, RZ, R20, P5 ;  /* 0x000000ffff177224 */ /* 0x000fe200028e0614 */
[C---:B------:R-:W-:Y:S01]  /*09a0*/  LOP3.LUT R198, R3.reuse, 0x88, RZ, 0xfc, !PT ;  /* 0x0000008803c67812 */ /* 0x040fe200078efcff */
[----:B------:R0:W5:Y:S01]  /*09b0*/  LDG.E.U8 R20, desc[UR18][R4.64] ;  /* 0x0000001204147981 */ /* 0x000162000c1e1100 */
[----:B------:R-:W-:Y:S02]  /*09c0*/  LEA R45, P2, R194, UR4, 0x5 ;  /* 0x00000004c22d7c11 */ /* 0x000fe4000f8428ff */
[----:B------:R-:W-:Y:S01]  /*09d0*/  LOP3.LUT R190, R3, 0x98, RZ, 0xfc, !PT ;  /* 0x0000009803be7812 */ /* 0x000fe200078efcff */
[----:B------:R-:W-:Y:S01]  /*09e0*/  IMAD.X R27, RZ, RZ, R6, P0 ;  /* 0x000000ffff1b7224 */ /* 0x000fe200000e0606 */
[----:B------:R-:W-:Y:S01]  /*09f0*/  LEA R31, P0, R198, UR4, 0x5 ;  /* 0x00000004c61f7c11 */ /* 0x000fe2000f8028ff */
[----:B------:R2:W5:Y:S01]  /*0a00*/  LDG.E.U8 R21, desc[UR18][R22.64] ;  /* 0x0000001216157981 */ /* 0x000562000c1e1100 */
[----:B------:R-:W-:-:S02]  /*0a10*/  LEA.HI.X R8, R194, UR5, RZ, 0x5, P2 ;  /* 0x00000005c2087c11 */ /* 0x000fc400090f2cff */
[----:B0-----:R-:W-:Y:S01]  /*0a20*/  IADD3 R4, P4, PT, R144, R33, RZ ;  /* 0x0000002190047210 */ /* 0x001fe20007f9e0ff */
[----:B------:R-:W5:Y:S01]  /*0a30*/  LDG.E.U8 R28, desc[UR18][R24.64] ;  /* 0x00000012181c7981 */ /* 0x000f62000c1e1100 */
[----:B------:R-:W-:Y:S02]  /*0a40*/  LEA.HI.X R5, R202, UR5, RZ, 0x5, P6 ;  /* 0x00000005ca057c11 */ /* 0x000fe4000b0f2cff */
[----:B------:R-:W-:Y:S01]  /*0a50*/  IADD3 R44, P6, PT, R144, R45, RZ ;  /* 0x0000002d902c7210 */ /* 0x000fe20007fde0ff */
[----:B------:R-:W5:Y:S01]  /*0a60*/  LDG.E.U8 R29, desc[UR18][R26.64] ;  /* 0x000000121a1d7981 */ /* 0x000f62000c1e1100 */
[----:B------:R-:W-:Y:S02]  /*0a70*/  LEA R47, P3, R190, UR4, 0x5 ;  /* 0x00000004be2f7c11 */ /* 0x000fe4000f8628ff */
[C---:B------:R-:W-:Y:S01]  /*0a80*/  LOP3.LUT R170, R3.reuse, 0xa0, RZ, 0xfc, !PT ;  /* 0x000000a003aa7812 */ /* 0x040fe200078efcff */
[----:B------:R-:W-:Y:S01]  /*0a90*/  IMAD.X R5, RZ, RZ, R5, P4 ;  /* 0x000000ffff057224 */ /* 0x000fe200020e0605 */
[----:B--2---:R-:W-:Y:S01]  /*0aa0*/  LEA.HI.X R23, R198, UR5, RZ, 0x5, P0 ;  /* 0x00000005c6177c11 */ /* 0x004fe200080f2cff */
[----:B------:R-:W-:Y:S01]  /*0ab0*/  IMAD.X R45, RZ, RZ, R8, P6 ;  /* 0x000000ffff2d7224 */ /* 0x000fe200030e0608 */
[----:B------:R-:W-:-:S02]  /*0ac0*/  LOP3.LUT R157, R3, 0xb0, RZ, 0xfc, !PT ;  /* 0x000000b0039d7812 */ /* 0x000fc400078efcff */
[----:B------:R-:W-:Y:S01]  /*0ad0*/  IADD3 R46, P0, PT, R144, R47, RZ ;  /* 0x0000002f902e7210 */ /* 0x000fe20007f1e0ff */
[----:B------:R0:W5:Y:S01]  /*0ae0*/  LDG.E.U8 R42, desc[UR18][R4.64] ;  /* 0x00000012042a7981 */ /* 0x000162000c1e1100 */
[----:B------:R-:W-:Y:S02]  /*0af0*/  LEA.HI.X R6, R190, UR5, RZ, 0x5, P3 ;  /* 0x00000005be067c11 */ /* 0x000fe400098f2cff */
[----:B------:R-:W-:Y:S01]  /*0b00*/  LEA R49, P6, R170, UR4, 0x5 ;  /* 0x00000004aa317c11 */ /* 0x000fe2000f8c28ff */
[----:B------:R-:W5:Y:S01]  /*0b10*/  LDG.E.U8 R44, desc[UR18][R44.64] ;  /* 0x000000122c2c7981 */ /* 0x000f62000c1e1100 */
[C---:B------:R-:W-:Y:S02]  /*0b20*/  LOP3.LUT R159, R3.reuse, 0xa8, RZ, 0xfc, !PT ;  /* 0x000000a8039f7812 */ /* 0x040fe400078efcff */
[----:B------:R-:W-:Y:S02]  /*0b30*/  LOP3.LUT R153, R3, 0xb8, RZ, 0xfc, !PT ;  /* 0x000000b803997812 */ /* 0x000fe400078efcff */
[----:B------:R-:W-:Y:S01]  /*0b40*/  LEA R53, P2, R157, UR4, 0x5 ;  /* 0x000000049d357c11 */ /* 0x000fe2000f8428ff */
[----:B------:R-:W-:Y:S01]  /*0b50*/  IMAD.X R47, RZ, RZ, R6, P0 ;  /* 0x000000ffff2f7224 */ /* 0x000fe200000e0606 */
[----:B------:R-:W-:-:S02]  /*0b60*/  IADD3 R48, P4, PT, R144, R49, RZ ;  /* 0x0000003190307210 */ /* 0x000fc40007f9e0ff */
[----:B0-----:R-:W-:Y:S02]  /*0b70*/  LEA.HI.X R4, R170, UR5, RZ, 0x5, P6 ;  /* 0x00000005aa047c11 */ /* 0x001fe4000b0f2cff */
[----:B------:R-:W-:Y:S01]  /*0b80*/  LEA R51, P0, R159, UR4, 0x5 ;  /* 0x000000049f337c11 */ /* 0x000fe2000f8028ff */
[----:B------:R-:W5:Y:S01]  /*0b90*/  LDG.E.U8 R46, desc[UR18][R46.64] ;  /* 0x000000122e2e7981 */ /* 0x000f62000c1e1100 */
[----:B------:R-:W-:Y:S02]  /*0ba0*/  LEA R55, P3, R153, UR4, 0x5 ;  /* 0x0000000499377c11 */ /* 0x000fe4000f8628ff */
[----:B------:R-:W-:Y:S02]  /*0bb0*/  IADD3 R52, P6, PT, R144, R53, RZ ;  /* 0x0000003590347210 */ /* 0x000fe40007fde0ff */
[----:B------:R-:W-:Y:S01]  /*0bc0*/  LEA.HI.X R5, R157, UR5, RZ, 0x5, P2 ;  /* 0x000000059d057c11 */ /* 0x000fe200090f2cff */
[----:B------:R-:W-:Y:S01]  /*0bd0*/  IMAD.X R49, RZ, RZ, R4, P4 ;  /* 0x000000ffff317224 */ /* 0x000fe200020e0604 */
[----:B------:R-:W-:-:S02]  /*0be0*/  LOP3.LUT R151, R3, 0xc0, RZ, 0xfc, !PT ;  /* 0x000000c003977812 */ /* 0x000fc400078efcff */
[C---:B------:R-:W-:Y:S02]  /*0bf0*/  IADD3 R22, P5, PT, R144.reuse, R31, RZ ;  /* 0x0000001f90167210 */ /* 0x040fe40007fbe0ff */
[----:B------:R-:W-:Y:S01]  /*0c00*/  LEA.HI.X R6, R159, UR5, RZ, 0x5, P0 ;  /* 0x000000059f067c11 */ /* 0x000fe200080f2cff */
[----:B------:R-:W-:Y:S01]  /*0c10*/  IMAD.X R53, RZ, RZ, R5, P6 ;  /* 0x000000ffff357224 */ /* 0x000fe200030e0605 */
[----:B------:R-:W-:Y:S01]  /*0c20*/  IADD3 R54, P0, PT, R144, R55, RZ ;  /* 0x0000003790367210 */ /* 0x000fe20007f1e0ff */
[----:B------:R-:W5:Y:S01]  /*0c30*/  LDG.E.U8 R48, desc[UR18][R48.64] ;  /* 0x0000001230307981 */ /* 0x000f62000c1e1100 */
[----:B------:R-:W-:Y:S02]  /*0c40*/  LEA.HI.X R4, R153, UR5, RZ, 0x5, P3 ;  /* 0x0000000599047c11 */ /* 0x000fe400098f2cff */
[----:B------:R-:W-:Y:S01]  /*0c50*/  LOP3.LUT R142, R3, 0xd0, RZ, 0xfc, !PT ;  /* 0x000000d0038e7812 */ /* 0x000fe200078efcff */
[----:B------:R-:W-:Y:S01]  /*0c60*/  IMAD.X R23, RZ, RZ, R23, P5 ;  /* 0x000000ffff177224 */ /* 0x000fe200028e0617 */
[----:B------:R-:W-:-:S02]  /*0c70*/  LEA R57, P6, R151, UR4, 0x5 ;  /* 0x0000000497397c11 */ /* 0x000fc4000f8c28ff */
[C---:B------:R-:W-:Y:S01]  /*0c80*/  LOP3.LUT R147, R3.reuse, 0xc8, RZ, 0xfc, !PT ;  /* 0x000000c803937812 */ /* 0x040fe200078efcff */
[----:B------:R-:W-:Y:S01]  /*0c90*/  IMAD.X R55, RZ, RZ, R4, P0 ;  /* 0x000000ffff377224 */ /* 0x000fe200000e0604 */
[----:B------:R-:W-:Y:S01]  /*0ca0*/  LOP3.LUT R143, R3, 0xd8, RZ, 0xfc, !PT ;  /* 0x000000d8038f7812 */ /* 0x000fe200078efcff */
[----:B------:R0:W5:Y:S01]  /*0cb0*/  LDG.E.U8 R43, desc[UR18][R22.64] ;  /* 0x00000012162b7981 */ /* 0x000162000c1e1100 */
[----:B------:R-:W-:Y:S02]  /*0cc0*/  LEA R61, P2, R142, UR4, 0x5 ;  /* 0x000000048e3d7c11 */ /* 0x000fe4000f8428ff */
[C---:B------:R-:W-:Y:S01]  /*0cd0*/  IADD3 R50, P5, PT, R144.reuse, R51, RZ ;  /* 0x0000003390327210 */ /* 0x040fe20007fbe0ff */
[----:B------:R-:W5:Y:S01]  /*0ce0*/  LDG.E.U8 R52, desc[UR18][R52.64] ;  /* 0x0000001234347981 */ /* 0x000f62000c1e1100 */
[----:B------:R-:W-:Y:S02]  /*0cf0*/  IADD3 R56, P4, PT, R144, R57, RZ ;  /* 0x0000003990387210 */ /* 0x000fe40007f9e0ff */
[----:B------:R-:W-:Y:S01]  /*0d00*/  LEA.HI.X R4, R151, UR5, RZ, 0x5, P6 ;  /* 0x0000000597047c11 */ /* 0x000fe2000b0f2cff */
[----:B------:R-:W5:Y:S01]  /*0d10*/  LDG.E.U8 R54, desc[UR18][R54.64] ;  /* 0x0000001236367981 */ /* 0x000f62000c1e1100 */
[----:B------:R-:W-:-:S02]  /*0d20*/  LEA R59, P0, R147, UR4, 0x5 ;  /* 0x00000004933b7c11 */ /* 0x000fc4000f8028ff */
[----:B------:R-:W-:Y:S02]  /*0d30*/  LEA R63, P3, R143, UR4, 0x5 ;  /* 0x000000048f3f7c11 */ /* 0x000fe4000f8628ff */
[----:B------:R-:W-:Y:S02]  /*0d40*/  IADD3 R60, P6, PT, R144, R61, RZ ;  /* 0x0000003d903c7210 */ /* 0x000fe40007fde0ff */
[----:B------:R-:W-:Y:S01]  /*0d50*/  LEA.HI.X R5, R142, UR5, RZ, 0x5, P2 ;  /* 0x000000058e057c11 */ /* 0x000fe200090f2cff */
[----:B------:R-:W-:Y:S01]  /*0d60*/  IMAD.X R51, RZ, RZ, R6, P5 ;  /* 0x000000ffff337224 */ /* 0x000fe200028e0606 */
[----:B------:R-:W-:Y:S01]  /*0d70*/  LOP3.LUT R217, R3, 0xe0, RZ, 0xfc, !PT ;  /* 0x000000e003d97812 */ /* 0x000fe200078efcff */
[----:B------:R-:W-:Y:S01]  /*0d80*/  IMAD.X R57, RZ, RZ, R4, P4 ;  /* 0x000000ffff397224 */ /* 0x000fe200020e0604 */
[----:B------:R-:W-:Y:S01]  /*0d90*/  LEA.HI.X R6, R147, UR5, RZ, 0x5, P0 ;  /* 0x0000000593067c11 */ /* 0x000fe200080f2cff */
[----:B------:R-:W-:Y:S01]  /*0da0*/  IMAD.X R61, RZ, RZ, R5, P6 ;  /* 0x000000ffff3d7224 */ /* 0x000fe200030e0605 */
[----:B------:R-:W-:Y:S01]  /*0db0*/  IADD3 R62, P0, PT, R144, R63, RZ ;  /* 0x0000003f903e7210 */ /* 0x000fe20007f1e0ff */
[----:B------:R-:W5:Y:S01]  /*0dc0*/  LDG.E.U8 R50, desc[UR18][R50.64] ;  /* 0x0000001232327981 */ /* 0x000f62000c1e1100 */
[----:B------:R-:W-:-:S02]  /*0dd0*/  LEA.HI.X R4, R143, UR5, RZ, 0x5, P3 ;  /* 0x000000058f047c11 */ /* 0x000fc400098f2cff */
[----:B------:R-:W-:Y:S01]  /*0de0*/  LOP3.LUT R207, R3, 0xf0, RZ, 0xfc, !PT ;  /* 0x000000f003cf7812 */ /* 0x000fe200078efcff */
[----:B------:R-:W5:Y:S01]  /*0df0*/  LDG.E.U8 R56, desc[UR18][R56.64] ;  /* 0x0000001238387981 */ /* 0x000f62000c1e1100 */
[----:B------:R-:W-:Y:S02]  /*0e00*/  LEA R65, P6, R217, UR4, 0x5 ;  /* 0x00000004d9417c11 */ /* 0x000fe4000f8c28ff */
[C---:B------:R-:W-:Y:S01]  /*0e10*/  LOP3.LUT R133, R3.reuse, 0xe8, RZ, 0xfc, !PT ;  /* 0x000000e803857812 */ /* 0x040fe200078efcff */
[----:B------:R-:W-:Y:S01]  /*0e20*/  IMAD.X R63, RZ, RZ, R4, P0 ;  /* 0x000000ffff3f7224 */ /* 0x000fe200000e0604 */
[----:B------:R-:W-:Y:S01]  /*0e30*/  LOP3.LUT R252, R3, 0xf8, RZ, 0xfc, !PT ;  /* 0x000000f803fc7812 */ /* 0x000fe200078efcff */
[----:B------:R-:W5:Y:S01]  /*0e40*/  LDG.E.U8 R60, desc[UR18][R60.64] ;  /* 0x000000123c3c7981 */ /* 0x000f62000c1e1100 */
[----:B------:R-:W-:Y:S02]  /*0e50*/  LEA R69, P2, R207, UR4, 0x5 ;  /* 0x00000004cf457c11 */ /* 0x000fe4000f8428ff */
[C---:B------:R-:W-:Y:S01]  /*0e60*/  IADD3 R58, P5, PT, R144.reuse, R59, RZ ;  /* 0x0000003b903a7210 */ /* 0x040fe20007fbe0ff */
[----:B------:R-:W5:Y:S01]  /*0e70*/  LDG.E.U8 R62, desc[UR18][R62.64] ;  /* 0x000000123e3e7981 */ /* 0x000f62000c1e1100 */
[----:B------:R-:W-:-:S02]  /*0e80*/  IADD3 R64, P4, PT, R144, R65, RZ ;  /* 0x0000004190407210 */ /* 0x000fc40007f9e0ff */
[----:B------:R-:W-:Y:S02]  /*0e90*/  LEA.HI.X R4, R217, UR5, RZ, 0x5, P6 ;  /* 0x00000005d9047c11 */ /* 0x000fe4000b0f2cff */
[----:B------:R-:W-:Y:S02]  /*0ea0*/  LEA R67, P0, R133, UR4, 0x5 ;  /* 0x0000000485437c11 */ /* 0x000fe4000f8028ff */
[----:B------:R-:W-:Y:S02]  /*0eb0*/  LEA R71, P3, R252, UR4, 0x5 ;  /* 0x00000004fc477c11 */ /* 0x000fe4000f8628ff */
[C---:B------:R-:W-:Y:S02]  /*0ec0*/  IADD3 R68, P6, PT, R144.reuse, R69, RZ ;  /* 0x0000004590447210 */ /* 0x040fe40007fde0ff */
        /* <DEDUP_REMOVED lines=11> */
[----:B------:R-:W-:Y:S01]  /*0f80*/  LEA R5, P6, R167, UR4, 0x5 ;  /* 0x00000004a7057c11 */ /* 0x000fe2000f8c28ff */
[----:B------:R-:W-:Y:S01]  /*0f90*/  IMAD.X R71, RZ, RZ, R4, P0 ;  /* 0x000000ffff477224 */ /* 0x000fe200000e0604 */
[C---:B------:R-:W-:Y:S01]  /*0fa0*/  LOP3.LUT R33, R3.reuse, 0xc, RZ, 0xfc, !PT ;  /* 0x0000000c03217812 */ /* 0x040fe200078efcff */
[----:B------:R-:W5:Y:S01]  /*0fb0*/  LDG.E.U8 R68, desc[UR18][R68.64] ;  /* 0x0000001244447981 */ /* 0x000f62000c1e1100 */
[----:B------:R-:W-:Y:S02]  /*0fc0*/  IADD3 R66, P5, PT, R144, R67, RZ ;  /* 0x0000004390427210 */ /* 0x000fe40007fbe0ff */
[----:B------:R-:W-:Y:S01]  /*0fd0*/  LOP3.LUT R141, R3, 0x1c, RZ, 0xfc, !PT ;  /* 0x0000001c038d7812 */ /* 0x000fe200078efcff */
[----:B------:R-:W5:Y:S01]  /*0fe0*/  LDG.E.U8 R70, desc[UR18][R70.64] ;  /* 0x0000001246467981 */ /* 0x000f62000c1e1100 */
[----:B------:R-:W-:-:S02]  /*0ff0*/  LEA R25, P2, R35, UR4, 0x5 ;  /* 0x0000000423197c11 */ /* 0x000fc4000f8428ff */
[C---:B------:R-:W-:Y:S02]  /*1000*/  IADD3 R4, P4, PT, R144.reuse, R5, RZ ;  /* 0x0000000590047210 */ /* 0x040fe40007f9e0ff */
[----:B------:R-:W-:Y:S02]  /*1010*/  LEA.HI.X R5, R167, UR5, RZ, 0x5, P6 ;  /* 0x00000005a7057c11 */ /* 0x000fe4000b0f2cff */
[----:B0-----:R-:W-:Y:S01]  /*1020*/  LEA R23, P0, R33, UR4, 0x5 ;  /* 0x0000000421177c11 */ /* 0x001fe2000f8028ff */
[----:B------:R-:W-:Y:S01]  /*1030*/  IMAD.X R67, RZ, RZ, R6, P5 ;  /* 0x000000ffff437224 */ /* 0x000fe200028e0606 */
[----:B------:R-:W-:Y:S02]  /*1040*/  LEA R27, P3, R141, UR4, 0x5 ;  /* 0x000000048d1b7c11 */ /* 0x000fe4000f8628ff */
[C---:B------:R-:W-:Y:S02]  /*1050*/  IADD3 R24, P6, PT, R144.reuse, R25, RZ ;  /* 0x0000001990187210 */ /* 0x040fe40007fde0ff */
[----:B------:R-:W-:Y:S01]  /*1060*/  LEA.HI.X R8, R35, UR5, RZ, 0x5, P2 ;  /* 0x0000000523087c11 */ /* 0x000fe200090f2cff */
[----:B------:R-:W-:Y:S01]  /*1070*/  IMAD.X R5, RZ, RZ, R5, P4 ;  /* 0x000000ffff057224 */ /* 0x000fe200020e0605 */
[----:B------:R-:W-:Y:S01]  /*1080*/  IADD3 R22, P5, PT, R144, R23, RZ ;  /* 0x0000001790167210 */ /* 0x000fe20007fbe0ff */
[----:B------:R-:W5:Y:S01]  /*1090*/  LDG.E.U8 R66, desc[UR18][R66.64] ;  /* 0x0000001242427981 */ /* 0x000f62000c1e1100 */
[----:B------:R-:W-:-:S02]  /*10a0*/  LOP3.LUT R248, R3, 0x24, RZ, 0xfc, !PT ;  /* 0x0000002403f87812 */ /* 0x000fc400078efcff */
[----:B------:R-:W-:Y:S01]  /*10b0*/  LEA.HI.X R23, R33, UR5, RZ, 0x5, P0 ;  /* 0x0000000521177c11 */ /* 0x000fe200080f2cff */
[----:B------:R-:W-:Y:S01]  /*10c0*/  IMAD.X R25, RZ, RZ, R8, P6 ;  /* 0x000000ffff197224 */ /* 0x000fe200030e0608 */
[----:B------:R-:W-:Y:S01]  /*10d0*/  IADD3 R26, P0, PT, R144, R27, RZ ;  /* 0x0000001b901a7210 */ /* 0x000fe20007f1e0ff */
[----:B------:R0:W5:Y:S01]  /*10e0*/  LDG.E.U8 R45, desc[UR18][R4.64] ;  /* 0x00000012042d7981 */ /* 0x000162000c1e1100 */
[----:B------:R-:W-:Y:S02]  /*10f0*/  LEA.HI.X R6, R141, UR5, RZ, 0x5, P3 ;  /* 0x000000058d067c11 */ /* 0x000fe400098f2cff */
[C---:B------:R-:W-:Y:S02]  /*1100*/  LOP3.LUT R240, R3.reuse, 0x34, RZ, 0xfc, !PT ;  /* 0x0000003403f07812 */ /* 0x040fe400078efcff */
[C---:B------:R-:W-:Y:S02]  /*1110*/  LOP3.LUT R244, R3.reuse, 0x2c, RZ, 0xfc, !PT ;  /* 0x0000002c03f47812 */ /* 0x040fe400078efcff */
[----:B------:R-:W-:Y:S01]  /*1120*/  LEA R39, P6, R248, UR4, 0x5 ;  /* 0x00000004f8277c11 */ /* 0x000fe2000f8c28ff */
[----:B------:R-:W-:Y:S01]  /*1130*/  IMAD.X R23, RZ, RZ, R23, P5 ;  /* 0x000000ffff177224 */ /* 0x000fe200028e0617 */
[----:B------:R-:W-:Y:S01]  /*1140*/  LOP3.LUT R236, R3, 0x3c, RZ, 0xfc, !PT ;  /* 0x0000003c03ec7812 */ /* 0x000fe200078efcff */
[----:B------:R-:W-:Y:S01]  /*1150*/  IMAD.X R27, RZ, RZ, R6, P0 ;  /* 0x000000ffff1b7224 */ /* 0x000fe200000e0606 */
[----:B0-----:R-:W-:Y:S01]  /*1160*/  LEA R5, P2, R240, UR4, 0x5 ;  /* 0x00000004f0057c11 */ /* 0x001fe2000f8428ff */
[----:B------:R0:W5:Y:S01]  /*1170*/  LDG.E.U8 R49, desc[UR18][R24.64] ;  /* 0x0000001218317981 */ /* 0x000162000c1e1100 */
[----:B------:R-:W-:-:S02]  /*1180*/  IADD3 R4, P4, PT, R144, R39, RZ ;  /* 0x0000002790047210 */ /* 0x000fc40007f9e0ff */
[----:B------:R-:W-:Y:S01]  /*1190*/  LEA.HI.X R6, R248, UR5, RZ, 0x5, P6 ;  /* 0x00000005f8067c11 */ /* 0x000fe2000b0f2cff */
[----:B------:R2:W5:Y:S01]  /*11a0*/  LDG.E.U8 R47, desc[UR18][R22.64] ;  /* 0x00000012162f7981 */ /* 0x000562000c1e1100 */
[----:B------:R-:W-:Y:S02]  /*11b0*/  LEA R37, P0, R244, UR4, 0x5 ;  /* 0x00000004f4257c11 */ /* 0x000fe4000f8028ff */
[----:B------:R-:W-:Y:S01]  /*11c0*/  LEA R31, P3, R236, UR4, 0x5 ;  /* 0x00000004ec1f7c11 */ /* 0x000fe2000f8628ff */
[----:B------:R3:W5:Y:S01]  /*11d0*/  LDG.E.U8 R51, desc[UR18][R26.64] ;  /* 0x000000121a337981 */ /* 0x000762000c1e1100 */
[----:B------:R-:W-:Y:S02]  /*11e0*/  LEA.HI.X R8, R240, UR5, RZ, 0x5, P2 ;  /* 0x00000005f0087c11 */ /* 0x000fe400090f2cff */
[----:B0-----:R-:W-:Y:S01]  /*11f0*/  IADD3 R24, P6, PT, R144, R5, RZ ;  /* 0x0000000590187210 */ /* 0x001fe20007fde0ff */
[----:B------:R-:W-:Y:S01]  /*1200*/  IMAD.X R5, RZ, RZ, R6, P4 ;  /* 0x000000ffff057224 */ /* 0x000fe200020e0606 */
[----:B------:R-:W-:-:S02]  /*1210*/  LOP3.LUT R232, R3, 0x44, RZ, 0xfc, !PT ;  /* 0x0000004403e87812 */ /* 0x000fc400078efcff */
[----:B--2---:R-:W-:Y:S01]  /*1220*/  LEA.HI.X R23, R244, UR5, RZ, 0x5, P0 ;  /* 0x00000005f4177c11 */ /* 0x004fe200080f2cff */
[----:B------:R-:W-:Y:S01]  /*1230*/  IMAD.X R25, RZ, RZ, R8, P6 ;  /* 0x000000ffff197224 */ /* 0x000fe200030e0608 */
[----:B------:R-:W-:Y:S01]  /*1240*/  LEA.HI.X R6, R236, UR5, RZ, 0x5, P3 ;  /* 0x00000005ec067c11 */ /* 0x000fe200098f2cff */
[----:B------:R0:W5:Y:S01]  /*1250*/  LDG.E.U8 R53, desc[UR18][R4.64] ;  /* 0x0000001204357981 */ /* 0x000162000c1e1100 */
[C---:B---3--:R-:W-:Y:S02]  /*1260*/  IADD3 R26, P0, PT, R144.reuse, R31, RZ ;  /* 0x0000001f901a7210 */ /* 0x048fe40007f1e0ff */
[----:B------:R-:W-:Y:S01]  /*1270*/  IADD3 R22, P5, PT, R144, R37, RZ ;  /* 0x0000002590167210 */ /* 0x000fe20007fbe0ff */
[----:B------:R2:W5:Y:S01]  /*1280*/  LDG.E.U8 R57, desc[UR18][R24.64] ;  /* 0x0000001218397981 */ /* 0x000562000c1e1100 */
[C---:B------:R-:W-:Y:S02]  /*1290*/  LOP3.LUT R224, R3.reuse, 0x54, RZ, 0xfc, !PT ;  /* 0x0000005403e07812 */ /* 0x040fe400078efcff */
[----:B------:R-:W-:Y:S01]  /*12a0*/  LEA R39, P6, R232, UR4, 0x5 ;  /* 0x00000004e8277c11 */ /* 0x000fe2000f8c28ff */
[----:B------:R-:W-:Y:S01]  /*12b0*/  IMAD.X R27, RZ, RZ, R6, P0 ;  /* 0x000000ffff1b7224 */ /* 0x000fe200000e0606 */
[C---:B------:R-:W-:Y:S01]  /*12c0*/  LOP3.LUT R228, R3.reuse, 0x4c, RZ, 0xfc, !PT ;  /* 0x0000004c03e47812 */ /* 0x040fe200078efcff */
[----:B------:R-:W-:Y:S01]  /*12d0*/  IMAD.X R23, RZ, RZ, R23, P5 ;  /* 0x000000ffff177224 */ /* 0x000fe200028e0617 */
[----:B------:R-:W-:-:S02]  /*12e0*/  LOP3.LUT R220, R3, 0x5c, RZ, 0xfc, !PT ;  /* 0x0000005c03dc7812 */ /* 0x000fc400078efcff */
[----:B0-----:R-:W-:Y:S01]  /*12f0*/  LEA R5, P2, R224, UR4, 0x5 ;  /* 0x00000004e0057c11 */ /* 0x001fe2000f8428ff */
[----:B------:R-:W5:Y:S01]  /*1300*/  LDG.E.U8 R59, desc[UR18][R26.64] ;  /* 0x000000121a3b7981 */ /* 0x000f62000c1e1100 */
[----:B------:R-:W-:Y:S02]  /*1310*/  IADD3 R4, P4, PT, R144, R39, RZ ;  /* 0x0000002790047210 */ /* 0x000fe40007f9e0ff */
[----:B------:R-:W-:Y:S01]  /*1320*/  LEA.HI.X R6, R232, UR5, RZ, 0x5, P6 ;  /* 0x00000005e8067c11 */ /* 0x000fe2000b0f2cff */
[----:B------:R0:W5:Y:S01]  /*1330*/  LDG.E.U8 R55, desc[UR18][R22.64] ;  /* 0x0000001216377981 */ /* 0x000162000c1e1100 */
[----:B------:R-:W-:Y:S02]  /*1340*/  LEA R37, P0, R228, UR4, 0x5 ;  /* 0x00000004e4257c11 */ /* 0x000fe4000f8028ff */
[----:B------:R-:W-:Y:S02]  /*1350*/  LEA R31, P3, R220, UR4, 0x5 ;  /* 0x00000004dc1f7c11 */ /* 0x000fe4000f8628ff */
[----:B--2---:R-:W-:-:S02]  /*1360*/  IADD3 R24, P6, PT, R144, R5, RZ ;  /* 0x0000000590187210 */ /* 0x004fc40007fde0ff */
[----:B------:R-:W-:Y:S01]  /*1370*/  LEA.HI.X R8, R224, UR5, RZ, 0x5, P2 ;  /* 0x00000005e0087c11 */ /* 0x000fe200090f2cff */
[----:B------:R-:W-:Y:S01]  /*1380*/  IMAD.X R5, RZ, RZ, R6, P4 ;  /* 0x000000ffff057224 */ /* 0x000fe200020e0606 */
[----:B------:R-:W-:Y:S02]  /*1390*/  LOP3.LUT R216, R3, 0x64, RZ, 0xfc, !PT ;  /* 0x0000006403d87812 */ /* 0x000fe400078efcff */
[----:B0-----:R-:W-:Y:S01]  /*13a0*/  LEA.HI.X R23, R228, UR5, RZ, 0x5, P0 ;  /* 0x00000005e4177c11 */ /* 0x001fe200080f2cff */
[----:B------:R-:W-:Y:S01]  /*13b0*/  IMAD.X R25, RZ, RZ, R8, P6 ;  /* 0x000000ffff197224 */ /* 0x000fe200030e0608 */
[C---:B------:R-:W-:Y:S01]  /*13c0*/  IADD3 R22, P5, PT, R144.reuse, R37, RZ ;  /* 0x0000002590167210 */ /* 0x040fe20007fbe0ff */
[----:B------:R0:W5:Y:S01]  /*13d0*/  LDG.E.U8 R61, desc[UR18][R4.64] ;  /* 0x00000012043d7981 */ /* 0x000162000c1e1100 */
[----:B------:R-:W-:Y:S02]  /*13e0*/  IADD3 R26, P0, PT, R144, R31, RZ ;  /* 0x0000001f901a7210 */ /* 0x000fe40007f1e0ff */
[----:B------:R-:W-:-:S02]  /*13f0*/  LEA.HI.X R6, R220, UR5, RZ, 0x5, P3 ;  /* 0x00000005dc067c11 */ /* 0x000fc400098f2cff */
[C---:B------:R-:W-:Y:S02]  /*1400*/  LOP3.LUT R208, R3.reuse, 0x74, RZ, 0xfc, !PT ;  /* 0x0000007403d07812 */ /* 0x040fe400078efcff */
[----:B------:R-:W-:Y:S02]  /*1410*/  LEA R39, P6, R216, UR4, 0x5 ;  /* 0x00000004d8277c11 */ /* 0x000fe4000f8c28ff */
[C---:B------:R-:W-:Y:S01]  /*1420*/  LOP3.LUT R212, R3.reuse, 0x6c, RZ, 0xfc, !PT ;  /* 0x0000006c03d47812 */ /* 0x040fe200078efcff */
        /* <DEDUP_REMOVED lines=45> */
[----:B------:R-:W-:Y:S02]  /*1700*/  LOP3.LUT R155, R3, 0xb4, RZ, 0xfc, !PT ;  /* 0x000000b4039b7812 */ /* 0x000fe400078efcff */
        /* <DEDUP_REMOVED lines=12> */
[----:B------:R-:W5:Y:S01]  /*17d0*/  LDG.E.U8 R78, desc[UR18][R26.64] ;  /* 0x000000121a4e7981 */ /* 0x000f62000c1e1100 */
[----:B------:R-:W-:Y:S02]  /*17e0*/  LEA.HI.X R8, R155, UR5, RZ, 0x5, P2 ;  /* 0x000000059b087c11 */ /* 0x000fe400090f2cff */
[----:B0-----:R-:W-:Y:S01]  /*17f0*/  IADD3 R24, P6, PT, R144, R5, RZ ;  /* 0x0000000590187210 */ /* 0x001fe20007fde0ff */
[----:B------:R-:W-:Y:S01]  /*1800*/  IMAD.X R5, RZ, RZ, R6, P4 ;  /* 0x000000ffff057224 */ /* 0x000fe200020e0606 */
[----:B------:R-:W-:-:S02]  /*1810*/  LOP3.LUT R149, R3, 0xc4, RZ, 0xfc, !PT ;  /* 0x000000c403957812 */ /* 0x000fc400078efcff */
[----:B--2---:R-:W-:Y:S01]  /*1820*/  LEA.HI.X R23, R154, UR5, RZ, 0x5, P0 ;  /* 0x000000059a177c11 */ /* 0x004fe200080f2cff */
[----:B------:R-:W-:Y:S01]  /*1830*/  IMAD.X R25, RZ, RZ, R8, P6 ;  /* 0x000000ffff197224 */ /* 0x000fe200030e0608 */
[----:B------:R-:W-:Y:S01]  /*1840*/  IADD3 R36, P0, PT, R144, R37, RZ ;  /* 0x0000002590247210 */ /* 0x000fe20007f1e0ff */
[----:B------:R0:W5:Y:S01]  /*1850*/  LDG.E.U8 R79, desc[UR18][R4.64] ;  /* 0x00000012044f7981 */ /* 0x000162000c1e1100 */
[----:B------:R-:W-:Y:S02]  /*1860*/  LEA.HI.X R6, R148, UR5, RZ, 0x5, P3 ;  /* 0x0000000594067c11 */ /* 0x000fe400098f2cff */
[----:B------:R-:W-:Y:S01]  /*1870*/  LOP3.LUT R145, R3, 0xcc, RZ, 0xfc, !PT ;  /* 0x000000cc03917812 */ /* 0x000fe200078efcff */
[----:B------:R2:W5:Y:S01]  /*1880*/  LDG.E.U8 R81, desc[UR18][R24.64] ;  /* 0x0000001218517981 */ /* 0x000562000c1e1100 */
[----:B------:R-:W-:Y:S01]  /*1890*/  LEA R39, P6, R149, UR4, 0x5 ;  /* 0x0000000495277c11 */ /* 0x000fe2000f8c28ff */
[----:B------:R-:W-:Y:S01]  /*18a0*/  IMAD.X R37, RZ, RZ, R6, P0 ;  /* 0x000000ffff257224 */ /* 0x000fe200000e0606 */
[----:B------:R-:W-:-:S02]  /*18b0*/  IADD3 R22, P5, PT, R144, R31, RZ ;  /* 0x0000001f90167210 */ /* 0x000fc40007fbe0ff */
[----:B------:R-:W-:Y:S02]  /*18c0*/  LOP3.LUT R132, R3, 0xdc, RZ, 0xfc, !PT ;  /* 0x000000dc03847812 */ /* 0x000fe400078efcff */
[----:B------:R-:W-:Y:S02]  /*18d0*/  LEA R31, P0, R145, UR4, 0x5 ;  /* 0x00000004911f7c11 */ /* 0x000fe4000f8028ff */
[----:B------:R-:W-:Y:S02]  /*18e0*/  IADD3 R30, P4, PT, R144, R39, RZ ;  /* 0x00000027901e7210 */ /* 0x000fe40007f9e0ff */
[----:B0-----:R-:W-:Y:S01]  /*18f0*/  LEA.HI.X R4, R149, UR5, RZ, 0x5, P6 ;  /* 0x0000000595047c11 */ /* 0x001fe2000b0f2cff */
[----:B------:R-:W-:Y:S01]  /*1900*/  IMAD.X R23, RZ, RZ, R23, P5 ;  /* 0x000000ffff177224 */ /* 0x000fe200028e0617 */
[----:B------:R-:W-:Y:S01]  /*1910*/  LEA R5, P3, R132, UR4, 0x5 ;  /* 0x0000000484057c11 */ /* 0x000fe2000f8628ff */
[----:B------:R-:W5:Y:S01]  /*1920*/  LDG.E.U8 R82, desc[UR18][R36.64] ;  /* 0x0000001224527981 */ /* 0x000f62000c1e1100 */
[C---:B------:R-:W-:Y:S01]  /*1930*/  IADD3 R26, P5, PT, R144.reuse, R31, RZ ;  /* 0x0000001f901a7210 */ /* 0x040fe20007fbe0ff */
[----:B------:R-:W-:Y:S01]  /*1940*/  IMAD.X R31, RZ, RZ, R4, P4 ;  /* 0x000000ffff1f7224 */ /* 0x000fe200020e0604 */
[----:B------:R-:W-:Y:S01]  /*1950*/  LEA.HI.X R8, R145, UR5, RZ, 0x5, P0 ;  /* 0x0000000591087c11 */ /* 0x000fe200080f2cff */
[----:B------:R0:W5:Y:S01]  /*1960*/  LDG.E.U8 R80, desc[UR18][R22.64] ;  /* 0x0000001216507981 */ /* 0x000162000c1e1100 */
[----:B--2---:R-:W-:-:S02]  /*1970*/  IADD3 R24, P0, PT, R144, R5, RZ ;  /* 0x0000000590187210 */ /* 0x004fc40007f1e0ff */
[----:B------:R-:W-:Y:S01]  /*1980*/  LEA.HI.X R4, R132, UR5, RZ, 0x5, P3 ;  /* 0x0000000584047c11 */ /* 0x000fe200098f2cff */
[----:B------:R2:W5:Y:S01]  /*1990*/  LDG.E.U8 R83, desc[UR18][R30.64] ;  /* 0x000000121e537981 */ /* 0x000562000c1e1100 */
[----:B------:R-:W-:-:S03]  /*19a0*/  LOP3.LUT R140, R3, 0xd4, RZ, 0xfc, !PT ;  /* 0x000000d4038c7812 */ /* 0x000fc600078efcff */
[----:B------:R-:W-:Y:S02]  /*19b0*/  IMAD.X R25, RZ, RZ, R4, P0 ;  /* 0x000000ffff197224 */ /* 0x000fe400000e0604 */
[----:B------:R-:W3:Y:S01]  /*19c0*/  LDC.64 R4, c[0x0][0x388] ;  /* 0x0000e200ff047b82 */ /* 0x000ee20000000a00 */
[----:B------:R-:W-:Y:S02]  /*19d0*/  LEA R27, P2, R140, UR4, 0x5 ;  /* 0x000000048c1b7c11 */ /* 0x000fe4000f8428ff */
[C---:B------:R-:W-:Y:S01]  /*19e0*/  LOP3.LUT R135, R3.reuse, 0xe4, RZ, 0xfc, !PT ;  /* 0x000000e403877812 */ /* 0x040fe200078efcff */
[----:B------:R-:W5:Y:S01]  /*19f0*/  LDG.E.U8 R86, desc[UR18][R24.64] ;  /* 0x0000001218567981 */ /* 0x000f62000c1e1100 */
[----:B0-----:R-:W-:Y:S02]  /*1a00*/  IADD3 R22, P6, PT, R144, R27, RZ ;  /* 0x0000001b90167210 */ /* 0x001fe40007fde0ff */
[----:B------:R-:W-:Y:S02]  /*1a10*/  LEA.HI.X R6, R140, UR5, RZ, 0x5, P2 ;  /* 0x000000058c067c11 */ /* 0x000fe400090f2cff */
[----:B------:R-:W-:-:S03]  /*1a20*/  LOP3.LUT R211, R3, 0xec, RZ, 0xfc, !PT ;  /* 0x000000ec03d37812 */ /* 0x000fc600078efcff */
[----:B------:R-:W-:Y:S01]  /*1a30*/  IMAD.X R23, RZ, RZ, R6, P6 ;  /* 0x000000ffff177224 */ /* 0x000fe200030e0606 */
[----:B------:R-:W-:Y:S02]  /*1a40*/  LEA R37, P6, R135, UR4, 0x5 ;  /* 0x0000000487257c11 */ /* 0x000fe4000f8c28ff */
[----:B------:R-:W-:Y:S02]  /*1a50*/  LOP3.LUT R168, R3, 0xf4, RZ, 0xfc, !PT ;  /* 0x000000f403a87812 */ /* 0x000fe400078efcff */
[----:B------:R-:W-:Y:S01]  /*1a60*/  LEA R39, P0, R211, UR4, 0x5 ;  /* 0x00000004d3277c11 */ /* 0x000fe2000f8028ff */
[----:B------:R-:W-:Y:S01]  /*1a70*/  IMAD.X R27, RZ, RZ, R8, P5 ;  /* 0x000000ffff1b7224 */ /* 0x000fe200028e0608 */
[----:B------:R-:W-:Y:S01]  /*1a80*/  LOP3.LUT R3, R3, 0xfc, RZ, 0xfc, !PT ;  /* 0x000000fc03037812 */ /* 0x000fe200078efcff */
[----:B------:R0:W5:Y:S01]  /*1a90*/  LDG.E.U8 R85, desc[UR18][R22.64] ;  /* 0x0000001216557981 */ /* 0x000162000c1e1100 */
[C---:B------:R-:W-:Y:S02]  /*1aa0*/  IADD3 R36, P4, PT, R144.reuse, R37, RZ ;  /* 0x0000002590247210 */ /* 0x040fe40007f9e0ff */
[----:B------:R-:W-:Y:S01]  /*1ab0*/  LEA.HI.X R6, R135, UR5, RZ, 0x5, P6 ;  /* 0x0000000587067c11 */ /* 0x000fe2000b0f2cff */
[----:B------:R4:W5:Y:S01]  /*1ac0*/  LDG.E.U8 R84, desc[UR18][R26.64] ;  /* 0x000000121a547981 */ /* 0x000962000c1e1100 */
[----:B------:R-:W-:-:S02]  /*1ad0*/  IADD3 R38, P5, PT, R144, R39, RZ ;  /* 0x0000002790267210 */ /* 0x000fc40007fbe0ff */
[----:B--2---:R-:W-:Y:S02]  /*1ae0*/  LEA R31, P3, R3, UR4, 0x5 ;  /* 0x00000004031f7c11 */ /* 0x004fe4000f8628ff */
[----:B0-----:R-:W-:Y:S01]  /*1af0*/  LEA.HI.X R22, R211, UR5, RZ, 0x5, P0 ;  /* 0x00000005d3167c11 */ /* 0x001fe200080f2cff */
[----:B------:R-:W-:Y:S01]  /*1b00*/  IMAD.X R37, RZ, RZ, R6, P4 ;  /* 0x000000ffff257224 */ /* 0x000fe200020e0606 */
[----:B------:R-:W-:Y:S02]  /*1b10*/  LEA.HI.X R6, R3, UR5, RZ, 0x5, P3 ;  /* 0x0000000503067c11 */ /* 0x000fe400098f2cff */
[----:B------:R-:W-:Y:S01]  /*1b20*/  IADD3 R30, P0, PT, R144, R31, RZ ;  /* 0x0000001f901e7210 */ /* 0x000fe20007f1e0ff */
[----:B------:R-:W-:Y:S01]  /*1b30*/  IMAD.X R39, RZ, RZ, R22, P5 ;  /* 0x000000ffff277224 */ /* 0x000fe200028e0616 */
[----:B------:R-:W-:Y:S01]  /*1b40*/  LEA R41, P2, R168, UR4, 0x5 ;  /* 0x00000004a8297c11 */ /* 0x000fe2000f8428ff */
[--C-:B---3--:R-:W-:Y:S01]  /*1b50*/  IMAD.WIDE.U32 R22, R171, 0x2, R4.reuse ;  /* 0x00000002ab167825 */ /* 0x108fe200078e0004 */
[----:B------:R-:W5:Y:S03]  /*1b60*/  LDG.E.U8 R36, desc[UR18][R36.64] ;  /* 0x0000001224247981 */ /* 0x000f66000c1e1100 */
[--C-:B----4-:R-:W-:Y:S01]  /*1b70*/  IMAD.WIDE.U32 R26, R33, 0x40, R4.reuse ;  /* 0x00000040211a7825 */ /* 0x110fe200078e0004 */
[----:B------:R-:W5:Y:S03]  /*1b80*/  LDG.E.U8 R38, desc[UR18][R38.64] ;  /* 0x0000001226267981 */ /* 0x000f66000c1e1100 */
[----:B------:R-:W-:-:S04]  /*1b90*/  IMAD.WIDE.U32 R32, R9, 0x40, R4 ;  /* 0x0000004009207825 */ /* 0x000fc800078e0004 */
[----:B------:R-:W-:Y:S01]  /*1ba0*/  IMAD.X R31, RZ, RZ, R6, P0 ;  /* 0x000000ffff1f7224 */ /* 0x000fe200000e0606 */
[C---:B------:R-:W-:Y:S02]  /*1bb0*/  IADD3 R6, P0, PT, R144.reuse, R22, RZ ;  /* 0x0000001690067210 */ /* 0x040fe40007f1e0ff */
[C---:B------:R-:W-:Y:S01]  /*1bc0*/  IADD3 R22, P3, PT, R144.reuse, R32, RZ ;  /* 0x0000002090167210 */ /* 0x040fe20007f7e0ff */
[----:B------:R-:W-:Y:S01]  /*1bd0*/  IMAD.WIDE.U32 R24, R7, 0x40, R4 ;  /* 0x0000004007187825 */ /* 0x000fe200078e0004 */
[----:B------:R-:W-:Y:S01]  /*1be0*/  IADD3 R40, P6, PT, R144, R41, RZ ;  /* 0x0000002990287210 */ /* 0x000fe20007fde0ff */
[----:B------:R0:W5:Y:S01]  /*1bf0*/  LDG.E.U8 R87, desc[UR18][R30.64] ;  /* 0x000000121e577981 */ /* 0x000162000c1e1100 */
[----:B------:R-:W-:Y:S01]  /*1c00*/  LEA.HI.X R8, R168, UR5, RZ, 0x5, P2 ;  /* 0x00000005a8087c11 */ /* 0x000fe200090f2cff */
[----:B------:R-:W-:Y:S02]  /*1c10*/  IMAD.X R7, RZ, RZ, R23, P0 ;  /* 0x000000ffff077224 */ /* 0x000fe400000e0617 */
[----:B------:R-:W-:Y:S01]  /*1c20*/  IMAD.X R23, RZ, RZ, R33, P3 ;  /* 0x000000ffff177224 */ /* 0x000fe200018e0621 */
[C---:B------:R-:W-:Y:S01]  /*1c30*/  IADD3 R24, P0, PT, R144.reuse, R24, RZ ;  /* 0x0000001890187210 */ /* 0x040fe20007f1e0ff */
[----:B------:R-:W-:Y:S01]  /*1c40*/  IMAD.X R41, RZ, RZ, R8, P6 ;  /* 0x000000ffff297224 */ /* 0x000fe200030e0608 */
[----:B------:R-:W-:Y:S01]  /*1c50*/  IADD3 R8, P2, PT, R144, R26, RZ ;  /* 0x0000001a90087210 */ /* 0x000fe20007f5e0ff */
[--C-:B------:R-:W-:Y:S01]  /*1c60*/  IMAD.WIDE.U32 R34, R35, 0x40, R4.reuse ;  /* 0x0000004023227825 */ /* 0x100fe200078e0004 */
[----:B------:R-:W5:Y:S03]  /*1c70*/  LDG.E.U8 R89, desc[UR18][R22.64] ;  /* 0x0000001216597981 */ /* 0x000f66000c1e1100 */
[--C-:B------:R-:W-:Y:S01]  /*1c80*/  IMAD.WIDE.U32 R32, R167, 0x40, R4.reuse ;  /* 0x00000040a7207825 */ /* 0x100fe200078e0004 */
[----:B------:R2:W5:Y:S03]  /*1c90*/  LDG.E.U8 R90, desc[UR18][R22.64+0x20] ;  /* 0x00002012165a7981 */ /* 0x000566000c1e1100 */
[--C-:B0-----:R-:W-:Y:S01]  /*1ca0*/  IMAD.WIDE.U32 R30, R165, 0x40, R4.reuse ;  /* 0x00000040a51e7825 */ /* 0x101fe200078e0004 */
[----:B------:R0:W5:Y:S03]  /*1cb0*/  LDG.E.U8 R40, desc[UR18][R40.64] ;  /* 0x0000001228287981 */ /* 0x000166000c1e1100 */
[----:B------:R-:W-:Y:S01]  /*1cc0*/  IMAD.WIDE.U32 R4, R141, 0x40, R4 ;  /* 0x000000408d047825 */ /* 0x000fe200078e0004 */
[----:B--2---:R-:W-:-:S02]  /*1cd0*/  SHF.R.S32.HI R23, RZ, 0x6, R134 ;  /* 0x00000006ff177819 */ /* 0x004fc40000011486 */
[--C-:B------:R-:W-:Y:S01]  /*1ce0*/  SHF.R.U32.HI R22, RZ, 0x5, R134.reuse ;  /* 0x00000005ff167819 */ /* 0x100fe20000011686 */
[----:B------:R-:W-:Y:S01]  /*1cf0*/  IMAD.X R9, RZ, RZ, R27, P2 ;  /* 0x000000ffff097224 */ /* 0x000fe200010e061b */
[----:B------:R-:W-:Y:S01]  /*1d00*/  SGXT R23, R23, 0x1 ;  /* 0x000000011717781a */ /* 0x000fe20000000200 */
[----:B------:R-:W-:Y:S01]  /*1d10*/  IMAD.X R25, RZ, RZ, R25, P0 ;  /* 0x000000ffff197224 */ /* 0x000fe200000e0619 */
[C---:B------:R-:W-:Y:S02]  /*1d20*/  IADD3 R26, P4, PT, R144.reuse, R34, RZ ;  /* 0x00000022901a7210 */ /* 0x040fe40007f9e0ff */
[C---:B------:R-:W-:Y:S01]  /*1d30*/  IADD3 R32, P0, PT, R144.reuse, R32, RZ ;  /* 0x0000002090207210 */ /* 0x040fe20007f1e0ff */
[----:B------:R0:W5:Y:S01]  /*1d40*/  LDG.E.U8 R34, desc[UR18][R6.64] ;  /* 0x0000001206227981 */ /* 0x000162000c1e1100 */
[C---:B------:R-:W-:Y:S02]  /*1d50*/  IADD3 R30, P2, PT, R144.reuse, R30, RZ ;  /* 0x0000001e901e7210 */ /* 0x040fe40007f5e0ff */
[----:B------:R-:W-:Y:S01]  /*1d60*/  IADD3 R4, P3, PT, R144, R4, RZ ;  /* 0x0000000490047210 */ /* 0x000fe20007f7e0ff */
[----:B------:R0:W5:Y:S01]  /*1d70*/  LDG.E.U8 R41, desc[UR18][R8.64] ;  /* 0x0000001208297981 */ /* 0x000162000c1e1100 */
[----:B------:R-:W-:Y:S01]  /*1d80*/  R2UR UR14, R22 ;  /* 0x00000000160e72ca */ /* 0x000fe200000e0000 */
[----:B------:R-:W-:Y:S01]  /*1d90*/  IMAD.SHL.U32 R22, R134, 0x2, RZ ;  /* 0x0000000286167824 */ /* 0x000fe200078e00ff */
[----:B------:R-:W-:Y:S01]  /*1da0*/  LOP3.LUT R23, R23, 0x90, RZ, 0xc0, !PT ;  /* 0x0000009017177812 */ /* 0x000fe200078ec0ff */
[----:B------:R-:W-:Y:S01]  /*1db0*/  IMAD.X R27, RZ, RZ, R35, P4 ;  /* 0x000000ffff1b7224 */ /* 0x000fe200020e0623 */
[----:B------:R0:W5:Y:S01]  /*1dc0*/  LDG.E.U8 R88, desc[UR18][R8.64+0x20] ;  /* 0x0000201208587981 */ /* 0x000162000c1e1100 */
[----:B------:R-:W-:Y:S01]  /*1dd0*/  IMAD.X R33, RZ, RZ, R33, P0 ;  /* 0x000000ffff217224 */ /* 0x000fe200000e0621 */
[----:B------:R-:W-:Y:S01]  /*1de0*/  LOP3.LUT R22, R22, 0x40, RZ, 0xc0, !PT ;  /* 0x0000004016167812 */ /* 0x000fe200078ec0ff */
[----:B------:R-:W-:Y:S01]  /*1df0*/  IMAD.X R31, RZ, RZ, R31, P2 ;  /* 0x000000ffff1f7224 */ /* 0x000fe200010e061f */
[----:B------:R-:W-:Y:S01]  /*1e00*/  LOP3.LUT R23, R23, 0x1f, R134, 0x78, !PT ;  /* 0x0000001f17177812 */ /* 0x000fe200078e7886 */
[----:B------:R-:W-:Y:S01]  /*1e10*/  IMAD.X R5, RZ, RZ, R5, P3 ;  /* 0x000000ffff057224 */ /* 0x000fe200018e0605 */
[----:B------:R0:W5:Y:S01]  /*1e20*/  LDG.E.U8 R35, desc[UR18][R6.64+0x20] ;  /* 0x0000201206237981 */ /* 0x000162000c1e1100 */
[----:B-1----:R-:W-:-:S02]  /*1e30*/  R2UR UR20, R74 ;  /* 0x000000004a1472ca */ /* 0x002fc400000e0000 */
[----:B------:R-:W-:Y:S01]  /*1e40*/  IADD3 R22, PT, PT, R23, UR17, R22 ;  /* 0x0000001117167c10 */ /* 0x000fe2000fffe016 */
[----:B------:R0:W5:Y:S01]  /*1e50*/  LDG.E.U8 R91, desc[UR18][R26.64] ;  /* 0x000000121a5b7981 */ /* 0x000162000c1e1100 */
[----:B------:R-:W-:-:S03]  /*1e60*/  LOP3.LUT R137, R134, 0x7f, RZ, 0xc0, !PT ;  /* 0x0000007f86897812 */ /* 0x000fc600078ec0ff */
[----:B------:R0:W5:Y:S04]  /*1e70*/  LDG.E.U8 R92, desc[UR18][R26.64+0x20] ;  /* 0x000020121a5c7981 */ /* 0x000168000c1e1100 */
[----:B------:R0:W5:Y:S04]  /*1e80*/  LDG.E.U8 R93, desc[UR18][R24.64] ;  /* 0x00000012185d7981 */ /* 0x000168000c1e1100 */
[----:B------:R0:W5:Y:S04]  /*1e90*/  LDG.E.U8 R94, desc[UR18][R24.64+0x20] ;  /* 0x00002012185e7981 */ /* 0x000168000c1e1100 */
[----:B------:R0:W5:Y:S04]  /*1ea0*/  LDG.E.U8 R6, desc[UR18][R32.64] ;  /* 0x0000001220067981 */ /* 0x000168000c1e1100 */
[----:B------:R0:W5:Y:S04]  /*1eb0*/  LDG.E.U8 R7, desc[UR18][R32.64+0x20] ;  /* 0x0000201220077981 */ /* 0x000168000c1e1100 */
[----:B------:R0:W5:Y:S04]  /*1ec0*/  LDG.E.U8 R37, desc[UR18][R30.64] ;  /* 0x000000121e257981 */ /* 0x000168000c1e1100 */
[----:B------:R0:W5:Y:S04]  /*1ed0*/  LDG.E.U8 R39, desc[UR18][R30.64+0x20] ;  /* 0x000020121e277981 */ /* 0x000168000c1e1100 */
[----:B------:R0:W5:Y:S04]  /*1ee0*/  LDG.E.U8 R8, desc[UR18][R4.64] ;  /* 0x0000001204087981 */ /* 0x000168000c1e1100 */
[----:B------:R0:W5:Y:S01]  /*1ef0*/  LDG.E.U8 R9, desc[UR18][R4.64+0x20] ;  /* 0x0000201204097981 */ /* 0x000162000c1e1100 */
[----:B------:R-:W-:Y:S05]  /*1f00*/  @P1 BRA `(.L_x_5) ;  /* 0x0000000000181947 */ /* 0x000fea0003800000 */
[----:B------:R-:W-:Y:S01]  /*1f10*/  ELECT P0, URZ, PT ;  /* 0x0000000000ff782f */ /* 0x000fe20003800000 */
[----:B0-----:R-:W-:Y:S01]  /*1f20*/  IMAD.MOV.U32 R4, RZ, RZ, 0x1 ;  /* 0x00000001ff047424 */ /* 0x001fe200078e00ff */
[----:B------:R-:W-:Y:S01]  /*1f30*/  UMOV UR4, 0x40 ;  /* 0x0000004000047882 */ /* 0x000fe20000000000 */
[----:B------:R-:W-:Y:S01]  /*1f40*/  UVIRTCOUNT.DEALLOC.SMPOOL 0x80 ;  /* 0x000000800000784c */ /* 0x000fe20000000000 */
[----:B------:R-:W-:-:S09]  /*1f50*/  ULEA UR4, UR16, UR4, 0x18 ;  /* 0x0000000410047291 */ /* 0x000fd2000f8ec0ff */
[----:B------:R1:W-:Y:S03]  /*1f60*/  @P0 STS.U8 [UR4], R4 ;  /* 0x00000004ff000988 */ /* 0x0003e60008000004 */
.L_x_5:
[----:B------:R-:W-:Y:S01]  /*1f70*/  LOP3.LUT P2, RZ, R134, 0x7f, RZ, 0xc0, !PT ;  /* 0x0000007f86ff7812 */ /* 0x000fe2000784c0ff */
[----:B------:R-:W-:Y:S01]  /*1f80*/  UMOV UR4, 0x1 ;  /* 0x0000000100047882 */ /* 0x000fe20000000000 */
[----:B-----5:R2:W-:Y:S04]  /*1f90*/  STS.U8 [R137+UR17+0x100], R2 ;  /* 0x0001000289007988 */ /* 0x0205e80008000011 */
[----:B------:R3:W-:Y:S04]  /*1fa0*/  STS.U8 [R137+UR17+0x200], R10 ;  /* 0x0002000a89007988 */ /* 0x0007e80008000011 */
[----:B------:R3:W-:Y:S01]  /*1fb0*/  STS.U8 [R137+UR17+0x300], R11 ;  /* 0x0003000b89007988 */ /* 0x0007e20008000011 */
[----:B--2---:R-:W-:-:S02]  /*1fc0*/  LOP3.LUT R2, R137, 0x10, RZ, 0x3c, !PT ;  /* 0x0000001089027812 */ /* 0x004fc400078e3cff */
[----:B------:R-:W-:Y:S01]  /*1fd0*/  VOTEU.ALL UP0, P2 ;  /* 0x0000000000ff7886 */ /* 0x000fe20001000000 */
[----:B------:R-:W-:Y:S01]  /*1fe0*/  VOTEU.ALL UP1, P2 ;  /* 0x0000000000ff7886 */ /* 0x000fe20001020000 */
[----:B------:R3:W-:Y:S03]  /*1ff0*/  STS.U8 [R137+UR17+0x400], R12 ;  /* 0x0004000c89007988 */ /* 0x0007e60008000011 */
[----:B------:R-:W-:-:S04]  /*2000*/  @!UP0 UIADD3 UR4, UPT, UPT, -UR4, 0x100000, URZ ;  /* 0x0010000004048890 */ /* 0x000fc8000fffe1ff */
[----:B------:R-:W-:Y:S02]  /*2010*/  @!UP0 USHF.L.U32 UR5, UR4, 0xb, URZ ;  /* 0x0000000b04058899 */ /* 0x000fe400080006ff */
[----:B------:R-:W-:Y:S01]  /*2020*/  @!UP0 USHF.L.U32 UR4, UR4, 0x1, URZ ;  /* 0x0000000104048899 */ /* 0x000fe200080006ff */
[----:B------:R3:W-:Y:S01]  /*2030*/  STS.U8 [R137+UR17+0x500], R13 ;  /* 0x0005000d89007988 */ /* 0x0007e20008000011 */
[----:B------:R-:W-:-:S03]  /*2040*/  UISETP.NE.U32.AND UP0, UPT, UR14, URZ, UPT ;  /* 0x000000ff0e00728c */ /* 0x000fc6000bf05070 */
[----:B------:R3:W-:Y:S04]  /*2050*/  STS.U8 [R137+UR17+0x600], R14 ;  /* 0x0006000e89007988 */ /* 0x0007e80008000011 */
        /* <DEDUP_REMOVED lines=25> */
[----:B------:R3:W-:Y:S04]  /*21f0*/  STS.U8 [R137+UR17], R0 ;  /* 0x0000000089007988 */ /* 0x0007e80008000011 */
        /* <DEDUP_REMOVED lines=32> */
[----:B------:R3:W-:Y:S04]  /*2400*/  STS.U8 [R22+0x2320], R41 ;  /* 0x0023202916007388 */ /* 0x0007e80000000000 */
        /* <DEDUP_REMOVED lines=14> */
[----:B------:R3:W-:Y:S01]  /*24f0*/  STS.U8 [R22+0x2700], R9 ;  /* 0x0027000916007388 */ /* 0x0007e20000000000 */
[----:B------:R2:W-:Y:S06]  /*2500*/  MEMBAR.ALL.CTA ;  /* 0x0000000000007992 */ /* 0x0005ec0000008000 */
[----:B--2---:R-:W-:Y:S04]  /*2510*/  FENCE.VIEW.ASYNC.S ;  /* 0x00000000000073c6 */ /* 0x004fe80000000000 */
[----:B------:R-:W2:Y:S02]  /*2520*/  FENCE.VIEW.ASYNC.S ;  /* 0x00000000000073c6 */ /* 0x000ea40000000000 */
[----:B--2---:R3:W2:Y:S02]  /*2530*/  @!UP1 SYNCS.EXCH.64 URZ, [UR17+0x2800], UR4 ;  /* 0x0028000411ff95b2 */ /* 0x0046a40008000100 */
[----:B--2---:R-:W-:Y:S06]  /*2540*/  BAR.SYNC.DEFER_BLOCKING 0x0 ;  /* 0x0000000000007b1d */ /* 0x004fec0000010000 */
[----:B---3--:R-:W-:Y:S05]  /*2550*/  BRA.U UP0, `(.L_x_6) ;  /* 0x00000001004c7547 */ /* 0x008fea000b800000 */
[----:B------:R-:W-:Y:S02]  /*2560*/  UIADD3 UR5, UPT, UPT, UR17, 0x2000, URZ ;  /* 0x0000200011057890 */ /* 0x000fe4000fffe0ff */
[----:B------:R-:W-:Y:S02]  /*2570*/  USHF.R.U32.HI UR4, URZ, 0x4, UR17 ;  /* 0x00000004ff047899 */ /* 0x000fe40008011611 */
[----:B------:R-:W-:Y:S02]  /*2580*/  USHF.R.U32.HI UR6, URZ, 0x4, UR5 ;  /* 0x00000004ff067899 */ /* 0x000fe40008011605 */
[----:B------:R-:W-:Y:S01]  /*2590*/  USGXT.U32 UR4, UR4, 0xe ;  /* 0x0000000e0404789a */ /* 0x000fe20008000000 */
[----:B------:R-:W-:Y:S01]  /*25a0*/  UMOV UR8, 0xffffff00 ;  /* 0xffffff0000087882 */ /* 0x000fe20000000000 */
[----:B------:R-:W-:Y:S01]  /*25b0*/  UMOV UR9, 0x3fffbfef ;  /* 0x3fffbfef00097882 */ /* 0x000fe20000000000 */
[----:B------:R-:W-:Y:S01]  /*25c0*/  UMOV UR5, URZ ;  /* 0x000000ff00057c82 */ /* 0x000fe20008000000 */
[----:B------:R-:W-:-:S02]  /*25d0*/  USGXT.U32 UR6, UR6, 0xe ;  /* 0x0000000e0606789a */ /* 0x000fc40008000000 */
[----:B------:R-:W-:Y:S02]  /*25e0*/  UIADD3 UR10, UPT, UPT, UR20, 0x40, URZ ;  /* 0x00000040140a7890 */ /* 0x000fe4000fffe0ff */
[----:B------:R-:W-:Y:S01]  /*25f0*/  UIADD3.64 UR8, UPT, UPT, UR4, -UR8, URZ ;  /* 0x8000000804087297 */ /* 0x000fe2000fffe0ff */
[----:B------:R-:W-:Y:S01]  /*2600*/  UMOV UR12, 0x0 ;  /* 0x00000000000c7882 */ /* 0x000fe20000000000 */
[----:B------:R-:W-:Y:S01]  /*2610*/  UMOV UR13, 0x8110010 ;  /* 0x08110010000d7882 */ /* 0x000fe20000000000 */
[----:B------:R-:W-:Y:S01]  /*2620*/  UMOV UR5, 0xc0004010 ;  /* 0xc000401000057882 */ /* 0x000fe20000000000 */
[----:B------:R-:W-:Y:S01]  /*2630*/  UMOV UR7, 0x80004020 ;  /* 0x8000402000077882 */ /* 0x000fe20000000000 */
[----:B------:R-:W-:Y:S01]  /*2640*/  UMOV UR22, 0x0 ;  /* 0x0000000000167882 */ /* 0x000fe20000000000 */
[----:B------:R-:W-:Y:S01]  /*2650*/  UMOV UR23, 0x8110010 ;  /* 0x0811001000177882 */ /* 0x000fe20000000000 */
[----:B------:R2:W-:Y:S02]  /*2660*/  UTCQMMA gdesc[UR4], gdesc[UR6], tmem[UR20], tmem[UR12], idesc[UR13], !UPT ;  /* 0x00ff0c06040075ea */ /* 0x0005e4000f800314 */
[----:B------:R2:W-:Y:S01]  /*2670*/  UTCQMMA gdesc[UR8], gdesc[UR6], tmem[UR10], tmem[UR22], idesc[UR23], !UPT ;  /* 0x00ff1606080075ea */ /* 0x0005e2000f80030a */
[----:B------:R-:W-:-:S02]  /*2680*/  NOP ;  /* 0x0000000000007918 */ /* 0x000fc40000000000 */
.L_x_6:
[----:B------:R-:W-:Y:S02]  /*2690*/  ELECT P0, URZ, PT ;  /* 0x0000000000ff782f */ /* 0x000fe40003800000 */
[----:B------:R-:W-:Y:S01]  /*26a0*/  SHF.R.S32.HI R2, RZ, 0x3, R134 ;  /* 0x00000003ff027819 */ /* 0x000fe20000011486 */
[----:B--2---:R-:W-:Y:S01]  /*26b0*/  UIADD3 UR4, UPT, UPT, UR17, 0x2800, URZ ;  /* 0x0000280011047890 */ /* 0x004fe2000fffe0ff */
[----:B------:R-:W-:Y:S01]  /*26c0*/  LOP3.LUT R0, R134, 0x7, RZ, 0xc0, !PT ;  /* 0x0000000786007812 */ /* 0x000fe200078ec0ff */
[----:B------:R-:W-:Y:S01]  /*26d0*/  UMOV UR5, URZ ;  /* 0x000000ff00057c82 */ /* 0x000fe20008000000 */
[----:B------:R-:W-:Y:S01]  /*26e0*/  ISETP.LT.U32.AND P0, PT, R137, 0x20, P0 ;  /* 0x000000208900780c */ /* 0x000fe20000701070 */
[----:B------:R-:W2:Y:S01]  /*26f0*/  LDCU.64 UR6, c[0x0][0x390] ;  /* 0x00007200ff0677ac */ /* 0x000ea20008000a00 */
[----:B------:R-:W-:Y:S01]  /*2700*/  SGXT R2, R2, 0x1 ;  /* 0x000000010202781a */ /* 0x000fe20000000200 */
[----:B------:R-:W-:Y:S01]  /*2710*/  IMAD R138, R171, 0x4, R0 ;  /* 0x00000004ab8a7824 */ /* 0x000fe200078e0200 */
[----:B------:R-:W3:Y:S02]  /*2720*/  LDCU.64 UR8, c[0x0][0x390] ;  /* 0x00007200ff0877ac */ /* 0x000ee40008000a00 */
[----:B------:R-:W-:Y:S01]  /*2730*/  LOP3.LUT R2, R2, 0x2040, RZ, 0xc0, !PT ;  /* 0x0000204002027812 */ /* 0x000fe200078ec0ff */
[----:B------:R-:W4:Y:S06]  /*2740*/  LDCU.64 UR10, c[0x0][0x390] ;  /* 0x00007200ff0a77ac */ /* 0x000f2c0008000a00 */
[----:B------:R-:W-:Y:S01]  /*2750*/  VOTEU.ANY UP0, P0 ;  /* 0x0000000000ff7886 */ /* 0x000fe20000000100 */
[----:B------:R-:W-:Y:S01]  /*2760*/  VOTEU.ANY UP1, P0 ;  /* 0x0000000000ff7886 */ /* 0x000fe20000020100 */
[----:B------:R-:W0:Y:S03]  /*2770*/  LDCU.64 UR12, c[0x0][0x390] ;  /* 0x00007200ff0c77ac */ /* 0x000e260008000a00 */
[----:B------:R-:W-:Y:S01]  /*2780*/  @UP0 UMOV UR5, UR4 ;  /* 0x0000000400050c82 */ /* 0x000fe20008000000 */
[----:B------:R-:W-:Y:S01]  /*2790*/  USHF.L.U32 UR4, UR14, 0x15, URZ ;  /* 0x000000150e047899 */ /* 0x000fe200080006ff */
[----:B------:R1:W-:Y:S01]  /*27a0*/  @UP1 UTCBAR [UR5], URZ ;  /* 0x000000ff050013e9 */ /* 0x0003e200080000ff */
[----:B------:R-:W-:Y:S02]  /*27b0*/  BAR.SYNC.DEFER_BLOCKING 0x0 ;  /* 0x0000000000007b1d */ /* 0x000fe40000010000 */
[----:B------:R-:W-:-:S04]  /*27c0*/  ULOP3.LUT UR4, UR4, 0x600000, URZ, 0xc0, !UPT ;  /* 0x0060000004047892 */ /* 0x000fc8000f8ec0ff */
[----:B------:R-:W0:Y:S01]  /*27d0*/  LDCU.64 UR14, c[0x0][0x390] ;  /* 0x00007200ff0e77ac */ /* 0x000e220008000a00 */
[----:B------:R-:W-:Y:S01]  /*27e0*/  UIADD3 UR4, UPT, UPT, UR20, UR4, URZ ;  /* 0x0000000414047290 */ /* 0x000fe2000fffe0ff */
[----:B------:R-:W5:Y:S02]  /*27f0*/  SYNCS.PHASECHK.TRANS64.TRYWAIT P0, [UR17+0x2800], RZ ;  /* 0x002800ffff0075a7 */ /* 0x000f640008001111 */
[----:B012345:R-:W-:Y:S09]  /*2800*/  @!P0 BRA `(.L_x_7) ;  /* 0x00000028003c8947 */ /* 0x03fff20003800000 */
.L_x_11:
[----:B------:R-:W-:Y:S01]  /*2810*/  BAR.SYNC.DEFER_BLOCKING 0x0 ;  /* 0x0000000000007b1d */ /* 0x000fe20000010000 */
[----:B------:R-:W-:Y:S01]  /*2820*/  IMAD.SHL.U32 R138, R138, 0x10, RZ ;  /* 0x000000108a8a7824 */ /* 0x000fe200078e00ff */
[----:B------:R-:W-:Y:S01]  /*2830*/  LEA.HI R139, R171, R2, RZ, 0x1f ;  /* 0x00000002ab8b7211 */ /* 0x000fe200078ff8ff */
[----:B------:R-:W-:Y:S02]  /*2840*/  IMAD.SHL.U32 R136, R134, 0x8, RZ ;  /* 0x0000000886887824 */ /* 0x000fe400078e00ff */
[----:B------:R-:W-:-:S03]  /*2850*/  IMAD R2, R0, 0x80, R137 ;  /* 0x0000008000027824 */ /* 0x000fc600078e0289 */
[----:B------:R-:W0:Y:S01]  /*2860*/  LDC.64 R162, c[0x0][0x390] ;  /* 0x0000e400ffa27b82 */ /* 0x000e220000000a00 */
[----:B------:R-:W-:Y:S01]  /*2870*/  LOP3.LUT R139, R139, R138, RZ, 0x3c, !PT ;  /* 0x0000008a8b8b7212 */ /* 0x000fe200078e3cff */
[----:B------:R-:W1:Y:S01]  /*2880*/  LDTM.x128 R4, tmem[UR4] ;  /* 0x00000004000479ee */ /* 0x000e6200083c0000 */
[----:B------:R-:W-:Y:S01]  /*2890*/  LOP3.LUT R0, R136, 0x80, RZ, 0xc0, !PT ;  /* 0x0000008088007812 */ /* 0x000fe200078ec0ff */
[----:B------:R-:W-:Y:S01]  /*28a0*/  IMAD.SHL.U32 R2, R2, 0x10, RZ ;  /* 0x0000001002027824 */ /* 0x000fe200078e00ff */
[----:B------:R-:W2:Y:S01]  /*28b0*/  LDCU.64 UR40, c[0x0][0x390] ;  /* 0x00007200ff2877ac */ /* 0x000ea20008000a00 */
[----:B------:R-:W-:Y:S01]  /*28c0*/  IMAD.SHL.U32 R215, R251, 0x40, RZ ;  /* 0x00000040fbd77824 */ /* 0x000fe200078e00ff */
[----:B------:R-:W-:Y:S01]  /*28d0*/  IADD3 R0, PT, PT, R139, UR17, R0 ;  /* 0x000000118b007c10 */ /* 0x000fe2000fffe000 */
[----:B------:R-:W3:Y:S01]  /*28e0*/  LDC.64 R160, c[0x0][0x390] ;  /* 0x0000e400ffa07b82 */ /* 0x000ee20000000a00 */
[C---:B------:R-:W-:Y:S01]  /*28f0*/  LOP3.LUT R150, R2.reuse, 0x10, RZ, 0x3c, !PT ;  /* 0x0000001002967812 */ /* 0x040fe200078e3cff */
[----:B------:R-:W4:Y:S01]  /*2900*/  LDCU.64 UR42, c[0x0][0x390] ;  /* 0x00007200ff2a77ac */ /* 0x000f220008000a00 */
[----:B------:R-:W-:Y:S01]  /*2910*/  LOP3.LUT R146, R2, 0x20, RZ, 0x3c, !PT ;  /* 0x0000002002927812 */ /* 0x000fe200078e3cff */
[----:B------:R-:W-:Y:S01]  /*2920*/  IMAD.SHL.U32 R213, R248, 0x40, RZ ;  /* 0x00000040f8d57824 */ /* 0x000fe200078e00ff */
[----:B------:R-:W5:Y:S01]  /*2930*/  LDCU.64 UR44, c[0x0][0x390] ;  /* 0x00007200ff2c77ac */ /* 0x000f620008000a00 */
[----:B------:R-:W-:-:S02]  /*2940*/  IMAD.SHL.U32 R209, R246, 0x40, RZ ;  /* 0x00000040f6d17824 */ /* 0x000fc400078e00ff */
[----:B------:R-:W2:Y:S01]  /*2950*/  LDC.64 R138, c[0x0][0x390] ;  /* 0x0000e400ff8a7b82 */ /* 0x000ea20000000a00 */
[----:B------:R-:W-:Y:S01]  /*2960*/  IMAD.SHL.U32 R205, R244, 0x40, RZ ;  /* 0x00000040f4cd7824 */ /* 0x000fe200078e00ff */
[----:B------:R-:W0:Y:S01]  /*2970*/  LDCU.64 UR46, c[0x0][0x390] ;  /* 0x00007200ff2e77ac */ /* 0x000e220008000a00 */
[----:B------:R-:W-:Y:S02]  /*2980*/  IMAD.SHL.U32 R203, R242, 0x40, RZ ;  /* 0x00000040f2cb7824 */ /* 0x000fe400078e00ff */
[----:B------:R-:W-:Y:S01]  /*2990*/  IMAD.SHL.U32 R201, R240, 0x40, RZ ;  /* 0x00000040f0c97824 */ /* 0x000fe200078e00ff */
[----:B------:R-:W0:Y:S01]  /*29a0*/  LDCU.64 UR48, c[0x0][0x390] ;  /* 0x00007200ff3077ac */ /* 0x000e220008000a00 */
[----:B------:R-:W-:Y:S01]  /*29b0*/  IMAD.SHL.U32 R199, R238, 0x40, RZ ;  /* 0x00000040eec77824 */ /* 0x000fe200078e00ff */
[----:B------:R-:W1:Y:S01]  /*29c0*/  @!P2 SYNCS.CCTL.IV [UR17+0x2800] ;  /* 0x00280000ff00a9b1 */ /* 0x000e620008000011 */
[----:B------:R-:W-:Y:S01]  /*29d0*/  NOP ;  /* 0x0000000000007918 */ /* 0x000fe20000000000 */
[----:B-1----:R-:W-:Y:S01]  /*29e0*/  BAR.SYNC.DEFER_BLOCKING 0x0 ;  /* 0x0000000000007b1d */ /* 0x002fe20000010000 */
[----:B0-----:R-:W-:-:S04]  /*29f0*/  IMAD.WIDE.U32 R162, R171, 0x8, R162 ;  /* 0x00000008aba27825 */ /* 0x001fc800078e00a2 */
[----:B------:R-:W-:-:S03]  /*2a00*/  IMAD.SHL.U32 R197, R236, 0x40, RZ ;  /* 0x00000040ecc57824 */ /* 0x000fc600078e00ff */
[----:B------:R-:W0:Y:S01]  /*2a10*/  LDC.64 R136, c[0x0][0x390] ;  /* 0x0000e400ff887b82 */ /* 0x000e220000000a00 */
[----:B---3--:R-:W-:Y:S01]  /*2a20*/  IMAD.WIDE.U32 R160, R167, 0x100, R160 ;  /* 0x00000100a7a07825 */ /* 0x008fe200078e00a0 */
[----:B------:R-:W1:Y:S03]  /*2a30*/  LDCU.64 UR50, c[0x0][0x390] ;  /* 0x00007200ff3277ac */ /* 0x000e660008000a00 */
[----:B------:R-:W-:Y:S01]  /*2a40*/  IMAD.SHL.U32 R195, R234, 0x40, RZ ;  /* 0x00000040eac37824 */ /* 0x000fe200078e00ff */
[----:B------:R-:W3:Y:S01]  /*2a50*/  LDCU.64 UR52, c[0x0][0x390] ;  /* 0x00007200ff3477ac */ /* 0x000ee20008000a00 */
[----:B------:R-:W-:Y:S02]  /*2a60*/  IMAD.SHL.U32 R193, R232, 0x40, RZ ;  /* 0x00000040e8c17824 */ /* 0x000fe400078e00ff */
[----:B--2---:R-:W-:Y:S01]  /*2a70*/  IMAD.WIDE.U32 R138, R141, 0x100, R138 ;  /* 0x000001008d8a7825 */ /* 0x004fe200078e008a */
[----:B------:R-:W2:Y:S03]  /*2a80*/  LDCU.64 UR54, c[0x0][0x390] ;  /* 0x00007200ff3677ac */ /* 0x000ea60008000a00 */
[----:B------:R-:W-:Y:S01]  /*2a90*/  IMAD.SHL.U32 R191, R230, 0x40, RZ ;  /* 0x00000040e6bf7824 */ /* 0x000fe200078e00ff */
[----:B------:R-:W0:Y:S01]  /*2aa0*/  LDCU.64 UR56, c[0x0][0x390] ;  /* 0x00007200ff3877ac */ /* 0x000e220008000a00 */
[----:B------:R-:W-:-:S02]  /*2ab0*/  IMAD.SHL.U32 R189, R228, 0x40, RZ ;  /* 0x00000040e4bd7824 */ /* 0x000fc400078e00ff */
[----:B------:R-:W-:Y:S01]  /*2ac0*/  IMAD.SHL.U32 R187, R226, 0x40, RZ ;  /* 0x00000040e2bb7824 */ /* 0x000fe200078e00ff */
[----:B------:R0:W-:Y:S01]  /*2ad0*/  STS.128 [R2+UR17], R4 ;  /* 0x0000000402007988 */ /* 0x0001e20008000c11 */
[----:B------:R-:W0:Y:S01]  /*2ae0*/  LDCU.64 UR4, c[0x0][0x390] ;  /* 0x00007200ff0477ac */ /* 0x000e220008000a00 */
[----:B------:R-:W-:Y:S02]  /*2af0*/  IMAD.SHL.U32 R186, R224, 0x40, RZ ;  /* 0x00000040e0ba7824 */ /* 0x000fe400078e00ff */
[----:B------:R0:W-:Y:S01]  /*2b00*/  STS.128 [R150+UR17], R8 ;  /* 0x0000000896007988 */ /* 0x0001e20008000c11 */
[----:B------:R-:W0:Y:S02]  /*2b10*/  LDCU.64 UR24, c[0x0][0x390] ;  /* 0x00007200ff1877ac */ /* 0x000e240008000a00 */
[----:B0-----:R-:W-:Y:S01]  /*2b20*/  IMAD.WIDE.U32 R136, R165, 0x100, R136 ;  /* 0x00000100a5887825 */ /* 0x001fe200078e0088 */
[----:B------:R0:W-:Y:S01]  /*2b30*/  STS.128 [R146+UR17], R12 ;  /* 0x0000000c92007988 */ /* 0x0001e20008000c11 */
[----:B------:R-:W1:Y:S02]  /*2b40*/  LDCU.64 UR22, c[0x0][0x390] ;  /* 0x00007200ff1677ac */ /* 0x000e640008000a00 */
[----:B------:R-:W-:-:S02]  /*2b50*/  IMAD.SHL.U32 R185, R222, 0x40, RZ ;  /* 0x00000040deb97824 */ /* 0x000fc400078e00ff */
[----:B------:R-:W-:Y:S01]  /*2b60*/  IMAD.SHL.U32 R184, R220, 0x40, RZ ;  /* 0x00000040dcb87824 */ /* 0x000fe200078e00ff */
[----:B------:R-:W1:Y:S01]  /*2b70*/  LDCU.64 UR34, c[0x0][0x390] ;  /* 0x00007200ff2277ac */ /* 0x000e620008000a00 */
[----:B------:R-:W-:Y:S01]  /*2b80*/  IMAD.SHL.U32 R183, R218, 0x40, RZ ;  /* 0x00000040dab77824 */ /* 0x000fe200078e00ff */
[----:B------:R-:W-:Y:S01]  /*2b90*/  LOP3.LUT R4, R2, 0x30, RZ, 0x3c, !PT ;  /* 0x0000003002047812 */ /* 0x000fe200078e3cff */
[----:B------:R-:W-:Y:S01]  /*2ba0*/  IMAD.SHL.U32 R6, R144, 0x4, RZ ;  /* 0x0000000490067824 */ /* 0x000fe200078e00ff */
[----:B------:R-:W-:Y:S01]  /*2bb0*/  SHF.R.U32.HI R7, RZ, 0x5, R134 ;  /* 0x00000005ff077819 */ /* 0x000fe20000011686 */
[----:B------:R-:W1:Y:S01]  /*2bc0*/  LDCU.64 UR32, c[0x0][0x390] ;  /* 0x00007200ff2077ac */ /* 0x000e620008000a00 */
[----:B------:R-:W1:Y:S01]  /*2bd0*/  LDC.64 R8, c[0x0][0x390] ;  /* 0x0000e400ff087b82 */ /* 0x000e620000000a00 */
[----:B------:R2:W-:Y:S01]  /*2be0*/  STS.128 [R4+UR17], R16 ;  /* 0x0000001004007988 */ /* 0x0005e20008000c11 */
[----:B------:R-:W-:Y:S01]  /*2bf0*/  SGXT.U32 R7, R7, 0x2 ;  /* 0x000000020707781a */ /* 0x000fe20000000000 */
[----:B------:R-:W1:Y:S01]  /*2c00*/  LDCU.64 UR38, c[0x0][0x390] ;  /* 0x00007200ff2677ac */ /* 0x000e620008000a00 */
[----:B0-----:R-:W-:Y:S01]  /*2c10*/  LOP3.LUT R15, R2, 0x40, RZ, 0x3c, !PT ;  /* 0x00000040020f7812 */ /* 0x001fe200078e3cff */
[----:B------:R-:W-:Y:S01]  /*2c20*/  IMAD.SHL.U32 R182, R216, 0x40, RZ ;  /* 0x00000040d8b67824 */ /* 0x000fe200078e00ff */
[----:B------:R-:W-:Y:S01]  /*2c30*/  LOP3.LUT R134, R134, 0x1f, RZ, 0xc0, !PT ;  /* 0x0000001f86867812 */ /* 0x000fe200078ec0ff */
[----:B------:R-:W0:Y:S01]  /*2c40*/  LDCU.64 UR30, c[0x0][0x390] ;  /* 0x00007200ff1e77ac */ /* 0x000e220008000a00 */
[----:B------:R-:W0:Y:S01]  /*2c50*/  LDC.64 R12, c[0x0][0x390] ;  /* 0x0000e400ff0c7b82 */ /* 0x000e220000000a00 */
[----:B------:R3:W-:Y:S01]  /*2c60*/  STS.128 [R15+UR17], R20 ;  /* 0x000000140f007988 */ /* 0x0007e20008000c11 */
[----:B------:R-:W-:Y:S01]  /*2c70*/  IMAD.SHL.U32 R181, R214, 0x40, RZ ;  /* 0x00000040d6b57824 */ /* 0x000fe200078e00ff */
[----:B------:R-:W0:Y:S01]  /*2c80*/  LDCU.64 UR28, c[0x0][0x390] ;  /* 0x00007200ff1c77ac */ /* 0x000e220008000a00 */
[----:B------:R-:W-:-:S02]  /*2c90*/  IMAD.SHL.U32 R180, R212, 0x40, RZ ;  /* 0x00000040d4b47824 */ /* 0x000fc400078e00ff */
[----:B------:R-:W-:Y:S01]  /*2ca0*/  IMAD.SHL.U32 R179, R210, 0x40, RZ ;  /* 0x00000040d2b37824 */ /* 0x000fe200078e00ff */
[----:B------:R-:W0:Y:S01]  /*2cb0*/  LDCU.64 UR36, c[0x0][0x390] ;  /* 0x00007200ff2477ac */ /* 0x000e220008000a00 */
[----:B------:R-:W0:Y:S01]  /*2cc0*/  LDC.64 R10, c[0x0][0x390] ;  /* 0x0000e400ff0a7b82 */ /* 0x000e220000000a00 */
[-C--:B--2---:R-:W-:Y:S01]  /*2cd0*/  IADD3 R4, P0, PT, R162, R6.reuse, RZ ;  /* 0x00000006a2047210 */ /* 0x084fe20007f1e0ff */
[----:B------:R-:W-:Y:S01]  /*2ce0*/  IMAD.SHL.U32 R178, R208, 0x40, RZ ;  /* 0x00000040d0b27824 */ /* 0x000fe200078e00ff */
[----:B------:R-:W-:Y:S01]  /*2cf0*/  IADD3 R16, P2, PT, R138, R6, RZ ;  /* 0x000000068a107210 */ /* 0x000fe20007f5e0ff */
[----:B------:R-:W2:Y:S01]  /*2d00*/  LDCU.64 UR26, c[0x0][0x390] ;  /* 0x00007200ff1a77ac */ /* 0x000ea20008000a00 */
[----:B------:R-:W-:Y:S02]  /*2d10*/  IMAD.SHL.U32 R177, R206, 0x40, RZ ;  /* 0x00000040ceb17824 */ /* 0x000fe400078e00ff */
[----:B------:R-:W-:Y:S02]  /*2d20*/  IMAD.X R5, RZ, RZ, R163, P0 ;  /* 0x000000ffff057224 */ /* 0x000fe400000e06a3 */
[----:B------:R-:W-:Y:S01]  /*2d30*/  IMAD.X R17, RZ, RZ, R139, P2 ;  /* 0x000000ffff117224 */ /* 0x000fe200010e068b */
[----:B---3--:R-:W-:Y:S01]  /*2d40*/  LOP3.LUT R21, R7, 0x14, RZ, 0xfc, !PT ;  /* 0x0000001407157812 */ /* 0x008fe200078efcff */
[----:B------:R-:W-:Y:S01]  /*2d50*/  IMAD.SHL.U32 R176, R204, 0x40, RZ ;  /* 0x00000040ccb07824 */ /* 0x000fe200078e00ff */
[----:B------:R3:W-:Y:S01]  /*2d60*/  STL.64 [R1+0x18], R4 ;  /* 0x0000180401007387 */ /* 0x0007e20000100a00 */
[----:B------:R-:W-:-:S02]  /*2d70*/  IMAD.SHL.U32 R175, R202, 0x40, RZ ;  /* 0x00000040caaf7824 */ /* 0x000fc400078e00ff */
[----:B-1----:R-:W-:-:S04]  /*2d80*/  IMAD.WIDE.U32 R8, R21, 0x100, R8 ;  /* 0x0000010015087825 */ /* 0x002fc800078e0008 */
[----:B------:R-:W-:Y:S02]  /*2d90*/  IMAD.SHL.U32 R174, R200, 0x40, RZ ;  /* 0x00000040c8ae7824 */ /* 0x000fe400078e00ff */
[----:B------:R-:W-:Y:S02]  /*2da0*/  IMAD.SHL.U32 R173, R198, 0x40, RZ ;  /* 0x00000040c6ad7824 */ /* 0x000fe400078e00ff */
[----:B------:R-:W-:Y:S01]  /*2db0*/  IMAD.SHL.U32 R172, R196, 0x40, RZ ;  /* 0x00000040c4ac7824 */ /* 0x000fe200078e00ff */
[-C--:B---3--:R-:W-:Y:S01]  /*2dc0*/  IADD3 R4, P0, PT, R160, R6.reuse, RZ ;  /* 0x00000006a0047210 */ /* 0x088fe20007f1e0ff */
[----:B------:R-:W-:Y:S02]  /*2dd0*/  IMAD.SHL.U32 R171, R194, 0x40, RZ ;  /* 0x00000040c2ab7824 */ /* 0x000fe400078e00ff */
[----:B------:R-:W-:Y:S02]  /*2de0*/  IMAD.SHL.U32 R138, R192, 0x40, RZ ;  /* 0x00000040c08a7824 */ /* 0x000fe400078e00ff */
[----:B------:R-:W-:Y:S01]  /*2df0*/  IMAD.X R5, RZ, RZ, R161, P0 ;  /* 0x000000ffff057224 */ /* 0x000fe200000e06a1 */
[----:B------:R-:W-:Y:S01]  /*2e00*/  IADD3 R18, P0, PT, R136, R6, RZ ;  /* 0x0000000688127210 */ /* 0x000fe20007f1e0ff */
[----:B------:R-:W-:-:S02]  /*2e10*/  IMAD.SHL.U32 R161, R134, 0x4, RZ ;  /* 0x0000000486a17824 */ /* 0x000fc400078e00ff */
[----:B------:R-:W-:Y:S01]  /*2e20*/  IMAD.SHL.U32 R158, R190, 0x40, RZ ;  /* 0x00000040be9e7824 */ /* 0x000fe200078e00ff */
[----:B------:R1:W-:Y:S01]  /*2e30*/  STL.64 [R1+0x10], R4 ;  /* 0x0000100401007387 */ /* 0x0003e20000100a00 */
[----:B------:R-:W-:Y:S02]  /*2e40*/  IMAD.X R19, RZ, RZ, R137, P0 ;  /* 0x000000ffff137224 */ /* 0x000fe400000e0689 */
[----:B------:R-:W-:Y:S01]  /*2e50*/  IMAD.SHL.U32 R156, R188, 0x40, RZ ;  /* 0x00000040bc9c7824 */ /* 0x000fe200078e00ff */
[----:B------:R3:W-:Y:S01]  /*2e60*/  STL.64 [R1], R16 ;  /* 0x0000001001007387 */ /* 0x0007e20000100a00 */
[----:B------:R-:W-:Y:S02]  /*2e70*/  IMAD.SHL.U32 R139, R170, 0x40, RZ ;  /* 0x00000040aa8b7824 */ /* 0x000fe400078e00ff */
[----:B------:R-:W-:Y:S01]  /*2e80*/  IMAD.SHL.U32 R20, R169, 0x40, RZ ;  /* 0x00000040a9147824 */ /* 0x000fe200078e00ff */
[----:B------:R0:W-:Y:S01]  /*2e90*/  STL.64 [R1+0x8], R18 ;  /* 0x0000081201007387 */ /* 0x0001e20000100a00 */
[----:B------:R-:W-:-:S02]  /*2ea0*/  IMAD.SHL.U32 R152, R159, 0x40, RZ ;  /* 0x000000409f987824 */ /* 0x000fc400078e00ff */
[----:B------:R-:W-:Y:S01]  /*2eb0*/  IMAD.SHL.U32 R150, R154, 0x40, RZ ;  /* 0x000000409a967824 */ /* 0x000fe200078e00ff */
[----:B-1----:R-:W1:Y:S01]  /*2ec0*/  LDC.64 R4, c[0x0][0x390] ;  /* 0x0000e400ff047b82 */ /* 0x002e620000000a00 */
[----:B------:R-:W-:Y:S02]  /*2ed0*/  IMAD.SHL.U32 R21, R157, 0x40, RZ ;  /* 0x000000409d157824 */ /* 0x000fe400078e00ff */
[----:B------:R-:W-:Y:S01]  /*2ee0*/  IMAD.SHL.U32 R146, R155, 0x40, RZ ;  /* 0x000000409b927824 */ /* 0x000fe200078e00ff */
[----:B---3--:R-:W-:Y:S01]  /*2ef0*/  LOP3.LUT R17, R7, 0xc, RZ, 0xfc, !PT ;  /* 0x0000000c07117812 */ /* 0x008fe200078efcff */
[----:B------:R-:W-:Y:S02]  /*2f00*/  IMAD.SHL.U32 R144, R151, 0x40, RZ ;  /* 0x0000004097907824 */ /* 0x000fe400078e00ff */
[----:B------:R-:W-:Y:S01]  /*2f10*/  IMAD.SHL.U32 R136, R145, 0x40, RZ ;  /* 0x0000004091887824 */ /* 0x000fe200078e00ff */
[----:B0-----:R-:W-:Y:S01]  /*2f20*/  LOP3.LUT R19, R7, 0x10, RZ, 0xfc, !PT ;  /* 0x0000001007137812 */ /* 0x001fe200078efcff */
[----:B------:R-:W-:Y:S01]  /*2f30*/  IMAD.WIDE.U32 R12, R17, 0x100, R12 ;  /* 0x00000100110c7825 */ /* 0x000fe200078e000c */
[----:B------:R-:W-:-:S03]  /*2f40*/  LOP3.LUT R7, R7, 0x18, RZ, 0xfc, !PT ;  /* 0x0000001807077812 */ /* 0x000fc600078efcff */
[----:B------:R-:W-:Y:S01]  /*2f50*/  IMAD.WIDE.U32 R10, R19, 0x100, R10 ;  /* 0x00000100130a7825 */ /* 0x000fe200078e000a */
[----:B------:R-:W-:-:S03]  /*2f60*/  IADD3 R166, P0, PT, R12, R161, RZ ;  /* 0x000000a10ca67210 */ /* 0x000fc60007f1e0ff */
[----:B------:R-:W-:Y:S01]  /*2f70*/  IMAD.SHL.U32 R12, R153, 0x40, RZ ;  /* 0x00000040990c7824 */ /* 0x000fe200078e00ff */
[-C--:B------:R-:W-:Y:S01]  /*2f80*/  IADD3 R164, P2, PT, R10, R161.reuse, RZ ;  /* 0x000000a10aa47210 */ /* 0x080fe20007f5e0ff */
[----:B------:R-:W-:Y:S01]  /*2f90*/  IMAD.X R167, RZ, RZ, R13, P0 ;  /* 0x000000ffffa77224 */ /* 0x000fe200000e060d */
[----:B------:R-:W-:Y:S01]  /*2fa0*/  IADD3 R162, P0, PT, R8, R161, RZ ;  /* 0x000000a108a27210 */ /* 0x000fe20007f1e0ff */
[----:B------:R-:W-:Y:S01]  /*2fb0*/  IMAD.SHL.U32 R13, R149, 0x40, RZ ;  /* 0x00000040950d7824 */ /* 0x000fe200078e00ff */
[----:B------:R-:W-:Y:S01]  /*2fc0*/  STL [R1+0x2c], R166 ;  /* 0x00002ca601007387 */ /* 0x000fe20000100800 */
[----:B------:R-:W-:Y:S01]  /*2fd0*/  IMAD.X R165, RZ, RZ, R11, P2 ;  /* 0x000000ffffa57224 */ /* 0x000fe200010e060b */
[----:B------:R-:W-:Y:S01]  /*2fe0*/  LEA R248, P2, R248, UR8, 0x8 ;  /* 0x00000008f8f87c11 */ /* 0x000fe2000f8440ff */
[----:B-1----:R-:W-:Y:S01]  /*2ff0*/  IMAD.WIDE.U32 R4, R7, 0x100, R4 ;  /* 0x0000010007047825 */ /* 0x002fe200078e0004 */
[----:B------:R-:W-:Y:S01]  /*3000*/  STL [R1+0x28], R167 ;  /* 0x000028a701007387 */ /* 0x000fe20000100800 */
[----:B------:R-:W-:-:S02]  /*3010*/  LOP3.LUT R11, R2, 0x50, RZ, 0x3c, !PT ;  /* 0x00000050020b7812 */ /* 0x000fc400078e3cff */
[----:B------:R-:W-:Y:S01]  /*3020*/  IMAD.X R163, RZ, RZ, R9, P0 ;  /* 0x000000ffffa37224 */ /* 0x000fe200000e0609 */
[----:B------:R-:W-:Y:S01]  /*3030*/  LEA R251, P0, R251, UR6, 0x8 ;  /* 0x00000006fbfb7c11 */ /* 0x000fe2000f8040ff */
[----:B------:R-:W-:Y:S01]  /*3040*/  IMAD.SHL.U32 R22, R143, 0x40, RZ ;  /* 0x000000408f167824 */ /* 0x000fe200078e00ff */
[----:B------:R-:W-:Y:S01]  /*3050*/  IADD3 R160, P3, PT, R4, R161, RZ ;  /* 0x000000a104a07210 */ /* 0x000fe20007f7e0ff */
[----:B------:R-:W-:Y:S01]  /*3060*/  IMAD.SHL.U32 R4, R148, 0x40, RZ ;  /* 0x0000004094047824 */ /* 0x000fe200078e00ff */
[----:B------:R-:W-:Y:S01]  /*3070*/  LEA.HI.X R215, R215, UR7, RZ, 0x2, P0 ;  /* 0x00000007d7d77c11 */ /* 0x000fe200080f14ff */
[----:B------:R-:W0:Y:S01]  /*3080*/  LDCU.64 UR6, c[0x0][0x390] ;  /* 0x00007200ff0677ac */ /* 0x000e220008000a00 */
[----:B------:R-:W-:Y:S01]  /*3090*/  LEA.HI.X R213, R213, UR9, RZ, 0x2, P2 ;  /* 0x00000009d5d57c11 */ /* 0x000fe200090f14ff */
[----:B------:R-:W-:Y:S01]  /*30a0*/  IMAD.X R161, RZ, RZ, R5, P3 ;  /* 0x000000ffffa17224 */ /* 0x000fe200018e0605 */
[----:B------:R-:W-:Y:S01]  /*30b0*/  LEA R246, P0, R246, UR10, 0x8 ;  /* 0x0000000af6f67c11 */ /* 0x000fe2000f8040ff */
[----:B------:R-:W1:Y:S01]  /*30c0*/  LDCU.64 UR8, c[0x0][0x390] ;  /* 0x00007200ff0877ac */ /* 0x000e620008000a00 */
[----:B------:R-:W-:Y:S01]  /*30d0*/  LEA R244, P2, R244, UR12, 0x8 ;  /* 0x0000000cf4f47c11 */ /* 0x000fe2000f8440ff */
[----:B------:R-:W-:Y:S01]  /*30e0*/  IMAD.SHL.U32 R5, R147, 0x40, RZ ;  /* 0x0000004093057824 */ /* 0x000fe200078e00ff */
[----:B------:R-:W-:Y:S01]  /*30f0*/  LEA.HI.X R209, R209, UR11, RZ, 0x2, P0 ;  /* 0x0000000bd1d17c11 */ /* 0x000fe200080f14ff */
[----:B------:R-:W3:Y:S01]  /*3100*/  LDCU.64 UR10, c[0x0][0x390] ;  /* 0x00007200ff0a77ac */ /* 0x000ee20008000a00 */
[----:B------:R-:W-:Y:S01]  /*3110*/  LEA R242, P3, R242, UR14, 0x8 ;  /* 0x0000000ef2f27c11 */ /* 0x000fe2000f8640ff */
[----:B------:R-:W-:Y:S01]  /*3120*/  IMAD.SHL.U32 R14, R135, 0x40, RZ ;  /* 0x00000040870e7824 */ /* 0x000fe200078e00ff */
[----:B------:R-:W-:Y:S01]  /*3130*/  LEA.HI.X R205, R205, UR13, RZ, 0x2, P2 ;  /* 0x0000000dcdcd7c11 */ /* 0x000fe200090f14ff */
[----:B------:R-:W0:Y:S01]  /*3140*/  LDCU.64 UR12, c[0x0][0x390] ;  /* 0x00007200ff0c77ac */ /* 0x000e220008000a00 */
[----:B------:R-:W-:Y:S01]  /*3150*/  LEA R240, P0, R240, UR40, 0x8 ;  /* 0x00000028f0f07c11 */ /* 0x000fe2000f8040ff */
[----:B------:R-:W-:Y:S01]  /*3160*/  IMAD.SHL.U32 R8, R207, 0x40, RZ ;  /* 0x00000040cf087824 */ /* 0x000fe200078e00ff */
[----:B----4-:R-:W-:Y:S01]  /*3170*/  LEA R238, P2, R238, UR42, 0x8 ;  /* 0x0000002aeeee7c11 */ /* 0x010fe2000f8440ff */
[----:B------:R-:W-:Y:S01]  /*3180*/  IMAD.SHL.U32 R9, R168, 0x40, RZ ;  /* 0x00000040a8097824 */ /* 0x000fe200078e00ff */
[----:B------:R-:W-:Y:S01]  /*3190*/  LEA.HI.X R203, R203, UR15, RZ, 0x2, P3 ;  /* 0x0000000fcbcb7c11 */ /* 0x000fe200098f14ff */
[----:B------:R-:W4:Y:S01]  /*31a0*/  LDCU.64 UR14, c[0x0][0x390] ;  /* 0x00007200ff0e77ac */ /* 0x000f220008000a00 */
[----:B------:R-:W-:Y:S01]  /*31b0*/  LEA.HI.X R201, R201, UR41, RZ, 0x2, P0 ;  /* 0x00000029c9c97c11 */ /* 0x000fe200080f14ff */
[----:B------:R0:W-:Y:S01]  /*31c0*/  STL [R1+0x30], R165 ;  /* 0x000030a501007387 */ /* 0x0001e20000100800 */
[----:B-----5:R-:W-:Y:S01]  /*31d0*/  LEA R236, P3, R236, UR44, 0x8 ;  /* 0x0000002cecec7c11 */ /* 0x020fe2000f8640ff */
[----:B------:R-:W5:Y:S01]  /*31e0*/  LDCU.64 UR40, c[0x0][0x390] ;  /* 0x00007200ff2877ac */ /* 0x000f620008000a00 */
[----:B------:R-:W-:Y:S01]  /*31f0*/  LEA.HI.X R199, R199, UR43, RZ, 0x2, P2 ;  /* 0x0000002bc7c77c11 */ /* 0x000fe200090f14ff */
[----:B------:R-:W-:Y:S01]  /*3200*/  IMAD.SHL.U32 R134, R142, 0x40, RZ ;  /* 0x000000408e867824 */ /* 0x000fe200078e00ff */
[----:B------:R-:W-:Y:S01]  /*3210*/  LEA R234, P0, R234, UR46, 0x8 ;  /* 0x0000002eeaea7c11 */ /* 0x000fe2000f8040ff */
[----:B------:R-:W0:Y:S01]  /*3220*/  LDCU.64 UR42, c[0x0][0x390] ;  /* 0x00007200ff2a77ac */ /* 0x000e220008000a00 */
[----:B------:R-:W-:Y:S01]  /*3230*/  LEA R232, P2, R232, UR48, 0x8 ;  /* 0x00000030e8e87c11 */ /* 0x000fe2000f8440ff */
[----:B------:R-:W-:Y:S01]  /*3240*/  IMAD.SHL.U32 R137, R140, 0x40, RZ ;  /* 0x000000408c897824 */ /* 0x000fe200078e00ff */
[----:B------:R-:W-:Y:S01]  /*3250*/  LEA.HI.X R197, R197, UR45, RZ, 0x2, P3 ;  /* 0x0000002dc5c57c11 */ /* 0x000fe200098f14ff */
[----:B------:R-:W0:Y:S01]  /*3260*/  LDCU.64 UR44, c[0x0][0x390] ;  /* 0x00007200ff2c77ac */ /* 0x000e220008000a00 */
[----:B------:R-:W-:Y:S01]  /*3270*/  LEA.HI.X R195, R195, UR47, RZ, 0x2, P0 ;  /* 0x0000002fc3c37c11 */ /* 0x000fe200080f14ff */
[----:B------:R-:W-:Y:S01]  /*3280*/  IMAD.SHL.U32 R18, R132, 0x40, RZ ;  /* 0x0000004084127824 */ /* 0x000fe200078e00ff */
[----:B------:R-:W-:Y:S01]  /*3290*/  LEA R230, P3, R230, UR50, 0x8 ;  /* 0x00000032e6e67c11 */ /* 0x000fe2000f8640ff */
[----:B------:R-:W0:Y:S01]  /*32a0*/  LDCU.64 UR46, c[0x0][0x390] ;  /* 0x00007200ff2e77ac */ /* 0x000e220008000a00 */
[----:B------:R-:W-:Y:S01]  /*32b0*/  LEA.HI.X R193, R193, UR49, RZ, 0x2, P2 ;  /* 0x00000031c1c17c11 */ /* 0x000fe200090f14ff */
[----:B------:R-:W-:Y:S01]  /*32c0*/  IMAD.SHL.U32 R16, R217, 0x40, RZ ;  /* 0x00000040d9107824 */ /* 0x000fe200078e00ff */
[----:B------:R-:W-:Y:S01]  /*32d0*/  LEA R228, P0, R228, UR52, 0x8 ;  /* 0x00000034e4e47c11 */ /* 0x000fe2000f8040ff */
[----:B------:R-:W0:Y:S01]  /*32e0*/  LDCU.64 UR48, c[0x0][0x390] ;  /* 0x00007200ff3077ac */ /* 0x000e220008000a00 */
[----:B------:R-:W-:Y:S01]  /*32f0*/  LEA R226, P2, R226, UR54, 0x8 ;  /* 0x00000036e2e27c11 */ /* 0x000fe2000f8440ff */
[----:B------:R-:W-:Y:S01]  /*3300*/  IMAD.SHL.U32 R7, R211, 0x40, RZ ;  /* 0x00000040d3077824 */ /* 0x000fe200078e00ff */
[----:B------:R-:W-:Y:S01]  /*3310*/  LEA.HI.X R191, R191, UR51, RZ, 0x2, P3 ;  /* 0x00000033bfbf7c11 */ /* 0x000fe200098f14ff */
[----:B------:R-:W-:Y:S01]  /*3320*/  IMAD.SHL.U32 R17, R133, 0x40, RZ ;  /* 0x0000004085117824 */ /* 0x000fe200078e00ff */
[----:B------:R-:W-:Y:S01]  /*3330*/  LEA.HI.X R189, R189, UR53, RZ, 0x2, P0 ;  /* 0x00000035bdbd7c11 */ /* 0x000fe200080f14ff */
[----:B------:R-:W-:Y:S01]  /*3340*/  STS.128 [R11+UR17], R24 ;  /* 0x000000180b007988 */ /* 0x000fe20008000c11 */
[----:B------:R-:W-:-:S02]  /*3350*/  LEA R224, P3, R224, UR56, 0x8 ;  /* 0x00000038e0e07c11 */ /* 0x000fc4000f8640ff */
[----:B------:R-:W-:Y:S02]  /*3360*/  LEA.HI.X R187, R187, UR55, RZ, 0x2, P2 ;  /* 0x00000037bbbb7c11 */ /* 0x000fe400090f14ff */
[----:B------:R-:W-:Y:S02]  /*3370*/  LEA R222, P0, R222, UR4, 0x8 ;  /* 0x00000004dede7c11 */ /* 0x000fe4000f8040ff */
[----:B------:R-:W-:Y:S02]  /*3380*/  LEA R220, P2, R220, UR24, 0x8 ;  /* 0x00000018dcdc7c11 */ /* 0x000fe4000f8440ff */
[----:B------:R-:W-:Y:S02]  /*3390*/  LEA.HI.X R186, R186, UR57, RZ, 0x2, P3 ;  /* 0x00000039baba7c11 */ /* 0x000fe400098f14ff */
[----:B------:R-:W-:Y:S01]  /*33a0*/  LEA.HI.X R185, R185, UR5, RZ, 0x2, P0 ;  /* 0x00000005b9b97c11 */ /* 0x000fe200080f14ff */
[----:B------:R-:W0:Y:S01]  /*33b0*/  LDCU.64 UR4, c[0x0][0x390] ;  /* 0x00007200ff0477ac */ /* 0x000e220008000a00 */
[----:B------:R-:W-:-:S02]  /*33c0*/  LEA R218, P3, R218, UR22, 0x8 ;  /* 0x00000016dada7c11 */ /* 0x000fc4000f8640ff */
[----:B------:R-:W-:Y:S01]  /*33d0*/  LEA.HI.X R184, R184, UR25, RZ, 0x2, P2 ;  /* 0x00000019b8b87c11 */ /* 0x000fe200090f14ff */
[----:B------:R-:W0:Y:S01]  /*33e0*/  LDCU.64 UR24, c[0x0][0x390] ;  /* 0x00007200ff1877ac */ /* 0x000e220008000a00 */
[----:B------:R-:W-:Y:S02]  /*33f0*/  LEA R216, P0, R216, UR34, 0x8 ;  /* 0x00000022d8d87c11 */ /* 0x000fe4000f8040ff */
[----:B------:R-:W-:Y:S02]  /*3400*/  LEA R214, P2, R214, UR32, 0x8 ;  /* 0x00000020d6d67c11 */ /* 0x000fe4000f8440ff */
[----:B------:R-:W-:Y:S01]  /*3410*/  LEA.HI.X R183, R183, UR23, RZ, 0x2, P3 ;  /* 0x00000017b7b77c11 */ /* 0x000fe200098f14ff */
[----:B------:R-:W0:Y:S01]  /*3420*/  LDCU.64 UR22, c[0x0][0x390] ;  /* 0x00007200ff1677ac */ /* 0x000e220008000a00 */
[----:B------:R-:W-:Y:S02]  /*3430*/  LEA.HI.X R182, R182, UR35, RZ, 0x2, P0 ;  /* 0x00000023b6b67c11 */ /* 0x000fe400080f14ff */
[----:B------:R-:W-:Y:S01]  /*3440*/  LEA R212, P3, R212, UR38, 0x8 ;  /* 0x00000026d4d47c11 */ /* 0x000fe2000f8640ff */
[----:B------:R-:W1:Y:S01]  /*3450*/  LDCU.64 UR34, c[0x0][0x390] ;  /* 0x00007200ff2277ac */ /* 0x000e620008000a00 */
[----:B------:R-:W-:-:S02]  /*3460*/  LEA.HI.X R181, R181, UR33, RZ, 0x2, P2 ;  /* 0x00000021b5b57c11 */ /* 0x000fc400090f14ff */
[----:B------:R-:W-:Y:S01]  /*3470*/  LEA R210, P0, R210, UR30, 0x8 ;  /* 0x0000001ed2d27c11 */ /* 0x000fe2000f8040ff */
[----:B------:R-:W1:Y:S01]  /*3480*/  LDCU.64 UR32, c[0x0][0x390] ;  /* 0x00007200ff2077ac */ /* 0x000e620008000a00 */
[----:B------:R-:W-:Y:S02]  /*3490*/  LEA R208, P2, R208, UR28, 0x8 ;  /* 0x0000001cd0d07c11 */ /* 0x000fe4000f8440ff */
[----:B------:R-:W-:Y:S02]  /*34a0*/  LEA.HI.X R180, R180, UR39, RZ, 0x2, P3 ;  /* 0x00000027b4b47c11 */ /* 0x000fe400098f14ff */
[----:B------:R-:W-:Y:S01]  /*34b0*/  LEA.HI.X R179, R179, UR31, RZ, 0x2, P0 ;  /* 0x0000001fb3b37c11 */ /* 0x000fe200080f14ff */
[----:B------:R-:W3:Y:S01]  /*34c0*/  LDCU.64 UR30, c[0x0][0x390] ;  /* 0x00007200ff1e77ac */ /* 0x000ee20008000a00 */
[----:B------:R-:W-:Y:S02]  /*34d0*/  LEA R206, P3, R206, UR36, 0x8 ;  /* 0x00000024cece7c11 */ /* 0x000fe4000f8640ff */
[----:B------:R-:W-:Y:S01]  /*34e0*/  LEA.HI.X R178, R178, UR29, RZ, 0x2, P2 ;  /* 0x0000001db2b27c11 */ /* 0x000fe200090f14ff */
[----:B------:R-:W4:Y:S01]  /*34f0*/  LDCU.64 UR28, c[0x0][0x390] ;  /* 0x00007200ff1c77ac */ /* 0x000f220008000a00 */
[----:B--2---:R-:W-:-:S02]  /*3500*/  LEA R204, P0, R204, UR26, 0x8 ;  /* 0x0000001acccc7c11 */ /* 0x004fc4000f8040ff */
[----:B0-----:R-:W-:Y:S02]  /*3510*/  LEA R202, P2, R202, UR6, 0x8 ;  /* 0x00000006caca7c11 */ /* 0x001fe4000f8440ff */
[----:B------:R-:W-:Y:S02]  /*3520*/  LEA.HI.X R177, R177, UR37, RZ, 0x2, P3 ;  /* 0x00000025b1b17c11 */ /* 0x000fe400098f14ff */
[----:B------:R-:W-:Y:S01]  /*3530*/  LEA.HI.X R176, R176, UR27, RZ, 0x2, P0 ;  /* 0x0000001bb0b07c11 */ /* 0x000fe200080f14ff */
[----:B------:R-:W0:Y:S01]  /*3540*/  LDCU.64 UR26, c[0x0][0x390] ;  /* 0x00007200ff1a77ac */ /* 0x000e220008000a00 */
[----:B-1----:R-:W-:Y:S02]  /*3550*/  LEA R200, P3, R200, UR8, 0x8 ;  /* 0x00000008c8c87c11 */ /* 0x002fe4000f8640ff */
[----:B------:R-:W-:Y:S01]  /*3560*/  LEA.HI.X R175, R175, UR7, RZ, 0x2, P2 ;  /* 0x00000007afaf7c11 */ /* 0x000fe200090f14ff */
[----:B------:R-:W1:Y:S01]  /*3570*/  LDCU.64 UR6, c[0x0][0x390] ;  /* 0x00007200ff0677ac */ /* 0x000e620008000a00 */
[----:B------:R-:W-:-:S02]  /*3580*/  LEA R198, P0, R198, UR12, 0x8 ;  /* 0x0000000cc6c67c11 */ /* 0x000fc4000f8040ff */
[----:B---3--:R-:W-:Y:S02]  /*3590*/  LEA R196, P2, R196, UR10, 0x8 ;  /* 0x0000000ac4c47c11 */ /* 0x008fe4000f8440ff */
[----:B------:R-:W-:Y:S01]  /*35a0*/  LEA.HI.X R174, R174, UR9, RZ, 0x2, P3 ;  /* 0x00000009aeae7c11 */ /* 0x000fe200098f14ff */
[----:B------:R-:W2:Y:S01]  /*35b0*/  LDCU.64 UR8, c[0x0][0x390] ;  /* 0x00007200ff0877ac */ /* 0x000ea20008000a00 */
[----:B------:R-:W-:Y:S02]  /*35c0*/  LEA.HI.X R173, R173, UR13, RZ, 0x2, P0 ;  /* 0x0000000dadad7c11 */ /* 0x000fe400080f14ff */
[----:B----4-:R-:W-:Y:S01]  /*35d0*/  LEA R194, P3, R194, UR14, 0x8 ;  /* 0x0000000ec2c27c11 */ /* 0x010fe2000f8640ff */
[----:B------:R-:W3:Y:S01]  /*35e0*/  LDCU.64 UR12, c[0x0][0x390] ;  /* 0x00007200ff0c77ac */ /* 0x000ee20008000a00 */
[----:B------:R-:W-:Y:S02]  /*35f0*/  LEA.HI.X R172, R172, UR11, RZ, 0x2, P2 ;  /* 0x0000000bacac7c11 */ /* 0x000fe400090f14ff */
[----:B-----5:R-:W-:Y:S01]  /*3600*/  LEA R192, P0, R192, UR40, 0x8 ;  /* 0x00000028c0c07c11 */ /* 0x020fe2000f8040ff */
[----:B------:R-:W4:Y:S01]  /*3610*/  LDCU.64 UR10, c[0x0][0x390] ;  /* 0x00007200ff0a77ac */ /* 0x000f220008000a00 */
[----:B------:R-:W-:-:S02]  /*3620*/  LEA R190, P2, R190, UR42, 0x8 ;  /* 0x0000002abebe7c11 */ /* 0x000fc4000f8440ff */
[----:B------:R-:W-:Y:S01]  /*3630*/  LEA.HI.X R171, R171, UR15, RZ, 0x2, P3 ;  /* 0x0000000fabab7c11 */ /* 0x000fe200098f14ff */
[----:B------:R-:W5:Y:S01]  /*3640*/  LDCU.64 UR14, c[0x0][0x390] ;  /* 0x00007200ff0e77ac */ /* 0x000f620008000a00 */
[----:B------:R-:W-:Y:S02]  /*3650*/  LEA.HI.X R138, R138, UR41, RZ, 0x2, P0 ;  /* 0x000000298a8a7c11 */ /* 0x000fe400080f14ff */
[----:B------:R-:W-:Y:S02]  /*3660*/  LEA R188, P3, R188, UR44, 0x8 ;  /* 0x0000002cbcbc7c11 */ /* 0x000fe4000f8640ff */
[----:B------:R-:W-:Y:S02]  /*3670*/  LEA.HI.X R158, R158, UR43, RZ, 0x2, P2 ;  /* 0x0000002b9e9e7c11 */ /* 0x000fe400090f14ff */
[----:B------:R-:W-:Y:S02]  /*3680*/  LEA R170, P0, R170, UR46, 0x8 ;  /* 0x0000002eaaaa7c11 */ /* 0x000fe4000f8040ff */
[----:B------:R-:W-:-:S02]  /*3690*/  LEA R169, P2, R169, UR48, 0x8 ;  /* 0x00000030a9a97c11 */ /* 0x000fc4000f8440ff */
[----:B------:R-:W-:Y:S02]  /*36a0*/  LEA.HI.X R156, R156, UR45, RZ, 0x2, P3 ;  /* 0x0000002d9c9c7c11 */ /* 0x000fe400098f14ff */
[----:B------:R-:W-:Y:S02]  /*36b0*/  LEA.HI.X R139, R139, UR47, RZ, 0x2, P0 ;  /* 0x0000002f8b8b7c11 */ /* 0x000fe400080f14ff */
[----:B------:R-:W-:Y:S02]  /*36c0*/  LEA R159, P3, R159, UR4, 0x8 ;  /* 0x000000049f9f7c11 */ /* 0x000fe4000f8640ff */
[----:B------:R-:W-:Y:S02]  /*36d0*/  LEA.HI.X R20, R20, UR49, RZ, 0x2, P2 ;  /* 0x0000003114147c11 */ /* 0x000fe400090f14ff */
[----:B------:R-:W-:Y:S02]  /*36e0*/  LEA R154, P0, R154, UR22, 0x8 ;  /* 0x000000169a9a7c11 */ /* 0x000fe4000f8040ff */
[----:B------:R-:W-:-:S02]  /*36f0*/  LEA R157, P2, R157, UR24, 0x8 ;  /* 0x000000189d9d7c11 */ /* 0x000fc4000f8440ff */
[----:B------:R-:W-:Y:S01]  /*3700*/  LEA.HI.X R152, R152, UR5, RZ, 0x2, P3 ;  /* 0x0000000598987c11 */ /* 0x000fe200098f14ff */
[----:B------:R-:W0:Y:S01]  /*3710*/  LDCU.64 UR4, c[0x0][0x390] ;  /* 0x00007200ff0477ac */ /* 0x000e220008000a00 */
[----:B------:R-:W-:Y:S02]  /*3720*/  LEA.HI.X R150, R150, UR23, RZ, 0x2, P0 ;  /* 0x0000001796967c11 */ /* 0x000fe400080f14ff */
[----:B------:R-:W-:Y:S01]  /*3730*/  LEA.HI.X R21, R21, UR25, RZ, 0x2, P2 ;  /* 0x0000001915157c11 */ /* 0x000fe200090f14ff */
[----:B------:R-:W0:Y:S01]  /*3740*/  LDCU.64 UR24, c[0x0][0x390] ;  /* 0x00007200ff1877ac */ /* 0x000e220008000a00 */
[----:B------:R-:W-:Y:S02]  /*3750*/  LEA R153, P0, R153, UR28, 0x8 ;  /* 0x0000001c99997c11 */ /* 0x000fe4000f8040ff */
[----:B------:R-:W-:Y:S01]  /*3760*/  LEA R148, P2, R148, UR30, 0x8 ;  /* 0x0000001e94947c11 */ /* 0x000fe2000f8440ff */
[----:B------:R-:W0:Y:S01]  /*3770*/  LDCU.64 UR22, c[0x0][0x390] ;  /* 0x00007200ff1677ac */ /* 0x000e220008000a00 */
[----:B------:R-:W-:-:S02]  /*3780*/  LEA R155, P3, R155, UR32, 0x8 ;  /* 0x000000209b9b7c11 */ /* 0x000fc4000f8640ff */
[----:B------:R-:W-:Y:S01]  /*3790*/  LEA.HI.X R12, R12, UR29, RZ, 0x2, P0 ;  /* 0x0000001d0c0c7c11 */ /* 0x000fe200080f14ff */
[----:B------:R-:W0:Y:S01]  /*37a0*/  LDCU.64 UR28, c[0x0][0x390] ;  /* 0x00007200ff1c77ac */ /* 0x000e220008000a00 */
[----:B------:R-:W-:Y:S02]  /*37b0*/  LEA.HI.X R4, R4, UR31, RZ, 0x2, P2 ;  /* 0x0000001f04047c11 */ /* 0x000fe400090f14ff */
[----:B--2---:R-:W-:Y:S02]  /*37c0*/  LEA R149, P0, R149, UR8, 0x8 ;  /* 0x0000000895957c11 */ /* 0x004fe4000f8040ff */
[----:B----4-:R-:W-:Y:S02]  /*37d0*/  LEA R147, P2, R147, UR10, 0x8 ;  /* 0x0000000a93937c11 */ /* 0x010fe4000f8440ff */
[----:B------:R-:W-:Y:S02]  /*37e0*/  LEA.HI.X R146, R146, UR33, RZ, 0x2, P3 ;  /* 0x0000002192927c11 */ /* 0x000fe400098f14ff */
[----:B-1----:R-:W-:-:S02]  /*37f0*/  LEA R151, P3, R151, UR6, 0x8 ;  /* 0x0000000697977c11 */ /* 0x002fc4000f8640ff */
[----:B------:R-:W-:Y:S01]  /*3800*/  LEA.HI.X R13, R13, UR9, RZ, 0x2, P0 ;  /* 0x000000090d0d7c11 */ /* 0x000fe200080f14ff */
[----:B------:R-:W1:Y:S01]  /*3810*/  LDCU.64 UR8, c[0x0][0x390] ;  /* 0x00007200ff0877ac */ /* 0x000e620008000a00 */
[----:B------:R-:W-:Y:S02]  /*3820*/  LEA.HI.X R5, R5, UR11, RZ, 0x2, P2 ;  /* 0x0000000b05057c11 */ /* 0x000fe400090f14ff */
[----:B------:R-:W-:Y:S01]  /*3830*/  LEA.HI.X R144, R144, UR7, RZ, 0x2, P3 ;  /* 0x0000000790907c11 */ /* 0x000fe200098f14ff */
[----:B------:R-:W2:Y:S01]  /*3840*/  LDCU.64 UR10, c[0x0][0x390] ;  /* 0x00007200ff0a77ac */ /* 0x000ea20008000a00 */
[----:B---3--:R-:W-:Y:S02]  /*3850*/  LEA R145, P3, R145, UR12, 0x8 ;  /* 0x0000000c91917c11 */ /* 0x008fe4000f8640ff */
[----:B------:R-:W-:Y:S01]  /*3860*/  IADD3 R248, P5, PT, R6, R248, RZ ;  /* 0x000000f806f87210 */ /* 0x000fe20007fbe0ff */
[----:B------:R-:W3:Y:S01]  /*3870*/  LDCU.64 UR6, c[0x0][0x390] ;  /* 0x00007200ff0677ac */ /* 0x000ee20008000a00 */
[----:B------:R-:W-:-:S02]  /*3880*/  LEA.HI.X R136, R136, UR13, RZ, 0x2, P3 ;  /* 0x0000000d88887c11 */ /* 0x000fc400098f14ff */
[----:B0-----:R-:W-:Y:S01]  /*3890*/  LEA R143, P3, R143, UR4, 0x8 ;  /* 0x000000048f8f7c11 */ /* 0x001fe2000f8640ff */
[----:B------:R-:W-:Y:S01]  /*38a0*/  IMAD.X R249, RZ, RZ, R213, P5 ;  /* 0x000000fffff97224 */ /* 0x000fe200028e06d5 */
[----:B------:R-:W-:Y:S01]  /*38b0*/  IADD3 R240, P5, PT, R6, R240, RZ ;  /* 0x000000f006f07210 */ /* 0x000fe20007fbe0ff */
[----:B------:R-:W0:Y:S01]  /*38c0*/  LDCU.64 UR12, c[0x0][0x390] ;  /* 0x00007200ff0c77ac */ /* 0x000e220008000a00 */
[----:B------:R-:W-:Y:S02]  /*38d0*/  LEA.HI.X R22, R22, UR5, RZ, 0x2, P3 ;  /* 0x0000000516167c11 */ /* 0x000fe400098f14ff */
[----:B------:R-:W-:Y:S01]  /*38e0*/  LEA R135, P3, R135, UR24, 0x8 ;  /* 0x0000001887877c11 */ /* 0x000fe2000f8640ff */
[----:B------:R-:W-:Y:S01]  /*38f0*/  IMAD.X R241, RZ, RZ, R201, P5 ;  /* 0x000000fffff17224 */ /* 0x000fe200028e06c9 */
[----:B------:R-:W-:Y:S01]  /*3900*/  IADD3 R232, P5, PT, R6, R232, RZ ;  /* 0x000000e806e87210 */ /* 0x000fe20007fbe0ff */
[----:B------:R-:W4:Y:S01]  /*3910*/  LDCU.64 UR4, c[0x0][0x390] ;  /* 0x00007200ff0477ac */ /* 0x000f220008000a00 */
[----:B------:R-:W-:-:S02]  /*3920*/  LEA.HI.X R14, R14, UR25, RZ, 0x2, P3 ;  /* 0x000000190e0e7c11 */ /* 0x000fc400098f14ff */
[----:B-1----:R-:W-:Y:S01]  /*3930*/  LEA R19, P3, R207, UR8, 0x8 ;  /* 0x00000008cf137c11 */ /* 0x002fe2000f8640ff */
[----:B------:R-:W-:Y:S01]  /*3940*/  IMAD.X R233, RZ, RZ, R193, P5 ;  /* 0x000000ffffe97224 */ /* 0x000fe200028e06c1 */
[----:B--2---:R-:W-:Y:S02]  /*3950*/  LEA R10, P4, R168, UR10, 0x8 ;  /* 0x0000000aa80a7c11 */ /* 0x004fe4000f8840ff */
[----:B------:R-:W-:Y:S02]  /*3960*/  LEA.HI.X R165, R8, UR9, RZ, 0x2, P3 ;  /* 0x0000000908a57c11 */ /* 0x000fe400098f14ff */
[----:B------:R-:W-:Y:S02]  /*3970*/  LEA.HI.X R8, R9, UR11, RZ, 0x2, P4 ;  /* 0x0000000b09087c11 */ /* 0x000fe4000a0f14ff */
[C---:B------:R-:W-:Y:S01]  /*3980*/  IADD3 R250, P4, PT, R6.reuse, R251, RZ ;  /* 0x000000fb06fa7210 */ /* 0x040fe20007f9e0ff */
[----:B------:R-:W-:Y:S01]  /*3990*/  STL [R1+0x20], R165 ;  /* 0x000020a501007387 */ /* 0x000fe20000100800 */
[----:B------:R-:W-:-:S02]  /*39a0*/  IADD3 R246, P3, PT, R6, R246, RZ ;  /* 0x000000f606f67210 */ /* 0x000fc40007f7e0ff */
[C---:B------:R-:W-:Y:S01]  /*39b0*/  IADD3 R224, P5, PT, R6.reuse, R224, RZ ;  /* 0x000000e006e07210 */ /* 0x040fe20007fbe0ff */
[----:B------:R-:W-:Y:S01]  /*39c0*/  IMAD.X R251, RZ, RZ, R215, P4 ;  /* 0x000000fffffb7224 */ /* 0x000fe200020e06d7 */
[C---:B------:R-:W-:Y:S01]  /*39d0*/  IADD3 R242, P4, PT, R6.reuse, R242, RZ ;  /* 0x000000f206f27210 */ /* 0x040fe20007f9e0ff */
[----:B------:R-:W-:Y:S01]  /*39e0*/  IMAD.X R247, RZ, RZ, R209, P3 ;  /* 0x000000fffff77224 */ /* 0x000fe200018e06d1 */
[----:B------:R-:W-:Y:S01]  /*39f0*/  IADD3 R238, P3, PT, R6, R238, RZ ;  /* 0x000000ee06ee7210 */ /* 0x000fe20007f7e0ff */
[----:B------:R-:W-:Y:S01]  /*3a00*/  IMAD.X R225, RZ, RZ, R186, P5 ;  /* 0x000000ffffe17224 */ /* 0x000fe200028e06ba */
[----:B-----5:R-:W-:Y:S01]  /*3a10*/  LEA R142, P0, R142, UR14, 0x8 ;  /* 0x0000000e8e8e7c11 */ /* 0x020fe2000f8040ff */
[----:B------:R-:W-:Y:S01]  /*3a20*/  IMAD.X R243, RZ, RZ, R203, P4 ;  /* 0x000000fffff37224 */ /* 0x000fe200020e06cb */
[C---:B------:R-:W-:Y:S01]  /*3a30*/  IADD3 R234, P4, PT, R6.reuse, R234, RZ ;  /* 0x000000ea06ea7210 */ /* 0x040fe20007f9e0ff */
[----:B------:R-:W-:Y:S01]  /*3a40*/  IMAD.X R239, RZ, RZ, R199, P3 ;  /* 0x000000ffffef7224 */ /* 0x000fe200018e06c7 */
[----:B------:R-:W-:Y:S01]  /*3a50*/  IADD3 R230, P3, PT, R6, R230, RZ ;  /* 0x000000e606e67210 */ /* 0x000fe20007f7e0ff */
[----:B------:R4:W-:Y:S01]  /*3a60*/  STL [R1+0x24], R8 ;  /* 0x0000240801007387 */ /* 0x0009e20000100800 */
[----:B------:R-:W-:Y:S01]  /*3a70*/  LEA R140, P2, R140, UR26, 0x8 ;  /* 0x0000001a8c8c7c11 */ /* 0x000fe2000f8440ff */
[----:B------:R-:W-:Y:S01]  /*3a80*/  IMAD.X R235, RZ, RZ, R195, P4 ;  /* 0x000000ffffeb7224 */ /* 0x000fe200020e06c3 */
[C---:B------:R-:W-:Y:S01]  /*3a90*/  IADD3 R226, P4, PT, R6.reuse, R226, RZ ;  /* 0x000000e206e27210 */ /* 0x040fe20007f9e0ff */
[----:B------:R-:W-:Y:S01]  /*3aa0*/  IMAD.X R231, RZ, RZ, R191, P3 ;  /* 0x000000ffffe77224 */ /* 0x000fe200018e06bf */
[----:B------:R-:W-:-:S02]  /*3ab0*/  IADD3 R222, P3, PT, R6, R222, RZ ;  /* 0x000000de06de7210 */ /* 0x000fc40007f7e0ff */
[C---:B------:R-:W-:Y:S01]  /*3ac0*/  IADD3 R216, P5, PT, R6.reuse, R216, RZ ;  /* 0x000000d806d87210 */ /* 0x040fe20007fbe0ff */
[----:B------:R-:W-:Y:S01]  /*3ad0*/  IMAD.X R227, RZ, RZ, R187, P4 ;  /* 0x000000ffffe37224 */ /* 0x000fe200020e06bb */
[----:B------:R-:W-:Y:S01]  /*3ae0*/  IADD3 R218, P4, PT, R6, R218, RZ ;  /* 0x000000da06da7210 */ /* 0x000fe20007f9e0ff */
[----:B------:R-:W-:Y:S01]  /*3af0*/  IMAD.X R223, RZ, RZ, R185, P3 ;  /* 0x000000ffffdf7224 */ /* 0x000fe200018e06b9 */
[----:B------:R-:W-:Y:S02]  /*3b00*/  LEA.HI.X R134, R134, UR15, RZ, 0x2, P0 ;  /* 0x0000000f86867c11 */ /* 0x000fe400080f14ff */
[----:B------:R-:W-:Y:S01]  /*3b10*/  LEA.HI.X R137, R137, UR27, RZ, 0x2, P2 ;  /* 0x0000001b89897c11 */ /* 0x000fe200090f14ff */
[----:B------:R-:W-:Y:S01]  /*3b20*/  IMAD.X R219, RZ, RZ, R183, P4 ;  /* 0x000000ffffdb7224 */ /* 0x000fe200020e06b7 */
[----:B------:R-:W-:Y:S02]  /*3b30*/  LEA R141, P0, R132, UR34, 0x8 ;  /* 0x00000022848d7c11 */ /* 0x000fe4000f8040ff */
[----:B------:R-:W-:-:S02]  /*3b40*/  IADD3 R214, P3, PT, R6, R214, RZ ;  /* 0x000000d606d67210 */ /* 0x000fc40007f7e0ff */
[----:B------:R-:W-:Y:S01]  /*3b50*/  LEA R132, P2, R217, UR22, 0x8 ;  /* 0x00000016d9847c11 */ /* 0x000fe2000f8440ff */
[----:B------:R-:W-:Y:S01]  /*3b60*/  IMAD.X R217, RZ, RZ, R182, P5 ;  /* 0x000000ffffd97224 */ /* 0x000fe200028e06b6 */
[C---:B------:R-:W-:Y:S01]  /*3b70*/  IADD3 R210, P4, PT, R6.reuse, R210, RZ ;  /* 0x000000d206d27210 */ /* 0x040fe20007f9e0ff */
[----:B------:R-:W-:Y:S01]  /*3b80*/  IMAD.X R215, RZ, RZ, R181, P3 ;  /* 0x000000ffffd77224 */ /* 0x000fe200018e06b5 */
[----:B------:R-:W-:Y:S02]  /*3b90*/  IADD3 R208, P5, PT, R6, R208, RZ ;  /* 0x000000d006d07210 */ /* 0x000fe40007fbe0ff */
[----:B------:R-:W-:Y:S02]  /*3ba0*/  LEA.HI.X R16, R16, UR23, RZ, 0x2, P2 ;  /* 0x0000001710107c11 */ /* 0x000fe400090f14ff */
[----:B------:R-:W-:Y:S01]  /*3bb0*/  LEA R23, P2, R211, UR28, 0x8 ;  /* 0x0000001cd3177c11 */ /* 0x000fe2000f8440ff */
[----:B------:R-:W-:Y:S01]  /*3bc0*/  IMAD.X R211, RZ, RZ, R179, P4 ;  /* 0x000000ffffd37224 */ /* 0x000fe200020e06b3 */
[C---:B------:R-:W-:Y:S01]  /*3bd0*/  IADD3 R206, P3, PT, R6.reuse, R206, RZ ;  /* 0x000000ce06ce7210 */ /* 0x040fe20007f7e0ff */
[----:B------:R-:W-:Y:S01]  /*3be0*/  IMAD.X R209, RZ, RZ, R178, P5 ;  /* 0x000000ffffd17224 */ /* 0x000fe200028e06b2 */
[----:B------:R-:W-:-:S02]  /*3bf0*/  IADD3 R244, P6, PT, R6, R244, RZ ;  /* 0x000000f406f47210 */ /* 0x000fc40007fde0ff */
[C---:B------:R-:W-:Y:S01]  /*3c00*/  IADD3 R202, P4, PT, R6.reuse, R202, RZ ;  /* 0x000000ca06ca7210 */ /* 0x040fe20007f9e0ff */
[----:B------:R-:W-:Y:S01]  /*3c10*/  IMAD.X R207, RZ, RZ, R177, P3 ;  /* 0x000000ffffcf7224 */ /* 0x000fe200018e06b1 */
        /* <DEDUP_REMOVED lines=46> */
[----:B------:R-:W-:Y:S01]  /*3f00*/  IADD3 R136, P5, PT, R6, R143, RZ ;  /* 0x0000008f06887210 */ /* 0x000fe20007fbe0ff */
[----:B------:R-:W-:Y:S01]  /*3f10*/  IMAD.X R143, RZ, RZ, R134, P3 ;  /* 0x000000ffff8f7224 */ /* 0x000fe200018e0686 */
[----:B------:R-:W-:-:S02]  /*3f20*/  LEA.HI.X R18, R18, UR35, RZ, 0x2, P0 ;  /* 0x0000002312127c11 */ /* 0x000fc400080f14ff */
[C---:B------:R-:W-:Y:S01]  /*3f30*/  IADD3 R134, P3, PT, R6.reuse, R141, RZ ;  /* 0x0000008d06867210 */ /* 0x040fe20007f7e0ff */
[----:B------:R-:W-:Y:S01]  /*3f40*/  IMAD.X R141, RZ, RZ, R137, P4 ;  /* 0x000000ffff8d7224 */ /* 0x000fe200020e0689 */
[----:B---3--:R-:W-:Y:S01]  /*3f50*/  LEA R133, P0, R133, UR6, 0x8 ;  /* 0x0000000685857c11 */ /* 0x008fe2000f8040ff */
[----:B------:R-:W-:Y:S01]  /*3f60*/  IMAD.X R137, RZ, RZ, R22, P5 ;  /* 0x000000ffff897224 */ /* 0x000fe200028e0616 */
[C---:B------:R-:W-:Y:S02]  /*3f70*/  IADD3 R132, P4, PT, R6.reuse, R132, RZ ;  /* 0x0000008406847210 */ /* 0x040fe40007f9e0ff */
[C---:B------:R-:W-:Y:S01]  /*3f80*/  IADD3 R22, P5, PT, R6.reuse, R135, RZ ;  /* 0x0000008706167210 */ /* 0x040fe20007fbe0ff */
[----:B------:R-:W-:Y:S01]  /*3f90*/  IMAD.X R135, RZ, RZ, R18, P3 ;  /* 0x000000ffff877224 */ /* 0x000fe200018e0612 */
[----:B------:R-:W-:Y:S01]  /*3fa0*/  IADD3 R18, P3, PT, R6, R133, RZ ;  /* 0x0000008506127210 */ /* 0x000fe20007f7e0ff */
[----:B------:R-:W-:Y:S01]  /*3fb0*/  IMAD.X R133, RZ, RZ, R16, P4 ;  /* 0x000000ffff857224 */ /* 0x000fe200020e0610 */
[----:B------:R-:W-:-:S02]  /*3fc0*/  LEA.HI.X R17, R17, UR7, RZ, 0x2, P0 ;  /* 0x0000000711117c11 */ /* 0x000fc400080f14ff */
[----:B------:R-:W-:Y:S02]  /*3fd0*/  LEA.HI.X R7, R7, UR29, RZ, 0x2, P2 ;  /* 0x0000001d07077c11 */ /* 0x000fe400090f14ff */
[C---:B------:R-:W-:Y:S01]  /*3fe0*/  IADD3 R16, P4, PT, R6.reuse, R23, RZ ;  /* 0x0000001706107210 */ /* 0x040fe20007f9e0ff */
[----:B------:R-:W-:Y:S01]  /*3ff0*/  IMAD.X R23, RZ, RZ, R14, P5 ;  /* 0x000000ffff177224 */ /* 0x000fe200028e060e */
[----:B------:R-:W-:Y:S01]  /*4000*/  IADD3 R14, P5, PT, R6, R19, RZ ;  /* 0x00000013060e7210 */ /* 0x000fe20007fbe0ff */
[----:B------:R-:W-:Y:S01]  /*4010*/  IMAD.X R19, RZ, RZ, R17, P3 ;  /* 0x000000ffff137224 */ /* 0x000fe200018e0611 */
[C---:B------:R-:W-:Y:S01]  /*4020*/  LOP3.LUT R9, R2.reuse, 0x60, RZ, 0x3c, !PT ;  /* 0x0000006002097812 */ /* 0x040fe200078e3cff */
[----:B------:R-:W-:Y:S01]  /*4030*/  IMAD.X R17, RZ, RZ, R7, P4 ;  /* 0x000000ffff117224 */ /* 0x000fe200020e0607 */
[----:B------:R-:W-:Y:S02]  /*4040*/  LOP3.LUT R7, R2, 0x70, RZ, 0x3c, !PT ;  /* 0x0000007002077812 */ /* 0x000fe400078e3cff */
[----:B------:R-:W-:Y:S01]  /*4050*/  IADD3 R220, P6, PT, R6, R220, RZ ;  /* 0x000000dc06dc7210 */ /* 0x000fe20007fde0ff */
[----:B------:R-:W-:Y:S01]  /*4060*/  STS.128 [R9+UR17], R28 ;  /* 0x0000001c09007988 */ /* 0x000fe20008000c11 */
[----:B----4-:R-:W-:-:S02]  /*4070*/  LEA R8, P0, R252, UR4, 0x8 ;  /* 0x00000004fc087c11 */ /* 0x010fc4000f8040ff */
[----:B0-----:R-:W-:Y:S01]  /*4080*/  LEA R168, P2, R3, UR12, 0x8 ;  /* 0x0000000c03a87c11 */ /* 0x001fe2000f8440ff */
[----:B------:R-:W-:Y:S01]  /*4090*/  STS.128 [R7+UR17], R32 ;  /* 0x0000002007007988 */ /* 0x000fe20008000c11 */
[----:B------:R-:W-:Y:S01]  /*40a0*/  IMAD.X R221, RZ, RZ, R184, P6 ;  /* 0x000000ffffdd7224 */ /* 0x000fe200030e06b8 */
[C---:B------:R-:W-:Y:S01]  /*40b0*/  IADD3 R212, P6, PT, R6.reuse, R212, RZ ;  /* 0x000000d406d47210 */ /* 0x040fe20007fde0ff */
[----:B------:R-:W-:Y:S01]  /*40c0*/  BAR.SYNC.DEFER_BLOCKING 0x0 ;  /* 0x0000000000007b1d */ /* 0x000fe20000010000 */
[----:B------:R-:W-:-:S03]  /*40d0*/  IADD3 R10, P3, PT, R6, R10, RZ ;  /* 0x0000000a060a7210 */ /* 0x000fc60007f7e0ff */
[----:B------:R-:W-:Y:S01]  /*40e0*/  IMAD.X R213, RZ, RZ, R180, P6 ;  /* 0x000000ffffd57224 */ /* 0x000fe200030e06b4 */
[C---:B------:R-:W-:Y:S02]  /*40f0*/  IADD3 R204, P6, PT, R6.reuse, R204, RZ ;  /* 0x000000cc06cc7210 */ /* 0x040fe40007fde0ff */
[----:B------:R-:W-:Y:S02]  /*4100*/  IADD3 R8, P4, PT, R6, R8, RZ ;  /* 0x0000000806087210 */ /* 0x000fe40007f9e0ff */
[----:B------:R-:W-:Y:S01]  /*4110*/  LOP3.LUT R165, R2, 0x10, RZ, 0x3c, !PT ;  /* 0x0000001002a57812 */ /* 0x000fe200078e3cff */
[----:B------:R-:W-:Y:S01]  /*4120*/  IMAD.X R205, RZ, RZ, R176, P6 ;  /* 0x000000ffffcd7224 */ /* 0x000fe200030e06b0 */
[----:B------:R-:W-:Y:S02]  /*4130*/  IADD3 R6, P6, PT, R6, R168, RZ ;  /* 0x000000a806067210 */ /* 0x000fe40007fde0ff */
[C---:B------:R-:W-:Y:S02]  /*4140*/  LOP3.LUT R166, R2.reuse, 0x20, RZ, 0x3c, !PT ;  /* 0x0000002002a67812 */ /* 0x040fe400078e3cff */
[----:B------:R-:W-:Y:S01]  /*4150*/  LOP3.LUT R167, R2, 0x30, RZ, 0x3c, !PT ;  /* 0x0000003002a77812 */ /* 0x000fe200078e3cff */
[----:B------:R-:W0:Y:S04]  /*4160*/  LDSM.16.M88.4 R184, [R0] ;  /* 0x0000000000b8783b */ /* 0x000e280000000200 */
[----:B------:R-:W-:Y:S04]  /*4170*/  LDSM.16.M88.4 R180, [R0+0x100] ;  /* 0x0001000000b4783b */ /* 0x000fe80000000200 */
[----:B------:R-:W-:Y:S04]  /*4180*/  LDSM.16.M88.4 R176, [R0+0x200] ;  /* 0x0002000000b0783b */ /* 0x000fe80000000200 */
[----:B------:R-:W-:Y:S04]  /*4190*/  LDSM.16.M88.4 R172, [R0+0x300] ;  /* 0x0003000000ac783b */ /* 0x000fe80000000200 */
[----:B------:R-:W-:Y:S04]  /*41a0*/  LDSM.16.M88.4 R168, [R0+0x400] ;  /* 0x0004000000a8783b */ /* 0x000fe80000000200 */
[----:B------:R-:W-:Y:S04]  /*41b0*/  LDSM.16.M88.4 R32, [R0+0x500] ;  /* 0x000500000020783b */ /* 0x000fe80000000200 */
[----:B------:R-:W-:Y:S04]  /*41c0*/  LDSM.16.M88.4 R28, [R0+0x600] ;  /* 0x00060000001c783b */ /* 0x000fe80000000200 */
[----:B------:R-:W-:Y:S01]  /*41d0*/  LDSM.16.M88.4 R24, [R0+0x700] ;  /* 0x000700000018783b */ /* 0x000fe20000000200 */
[----:B------:R-:W-:Y:S06]  /*41e0*/  BAR.SYNC.DEFER_BLOCKING 0x0 ;  /* 0x0000000000007b1d */ /* 0x000fec0000010000 */
[----:B------:R-:W-:Y:S04]  /*41f0*/  STS.128 [R2+UR17], R68 ;  /* 0x0000004402007988 */ /* 0x000fe80008000c11 */
[----:B------:R-:W-:Y:S04]  /*4200*/  STS.128 [R165+UR17], R72 ;  /* 0x00000048a5007988 */ /* 0x000fe80008000c11 */
[----:B------:R-:W-:Y:S04]  /*4210*/  STS.128 [R166+UR17], R76 ;  /* 0x0000004ca6007988 */ /* 0x000fe80008000c11 */
[----:B------:R-:W-:Y:S04]  /*4220*/  STS.128 [R167+UR17], R80 ;  /* 0x00000050a7007988 */ /* 0x000fe80008000c11 */
[----:B------:R-:W-:Y:S04]  /*4230*/  STS.128 [R15+UR17], R84 ;  /* 0x000000540f007988 */ /* 0x000fe80008000c11 */
[----:B------:R-:W-:Y:S04]  /*4240*/  STS.128 [R11+UR17], R88 ;  /* 0x000000580b007988 */ /* 0x000fe80008000c11 */
[----:B------:R-:W-:Y:S04]  /*4250*/  STS.128 [R9+UR17], R92 ;  /* 0x0000005c09007988 */ /* 0x000fe80008000c11 */
[----:B------:R-:W-:Y:S01]  /*4260*/  STS.128 [R7+UR17], R96 ;  /* 0x0000006007007988 */ /* 0x000fe20008000c11 */
[----:B------:R-:W-:Y:S06]  /*4270*/  BAR.SYNC.DEFER_BLOCKING 0x0 ;  /* 0x0000000000007b1d */ /* 0x000fec0000010000 */
[----:B------:R-:W-:Y:S04]  /*4280*/  LDSM.16.M88.4 R96, [R0] ;  /* 0x000000000060783b */ /* 0x000fe80000000200 */
        /* <DEDUP_REMOVED lines=17> */
[----:B------:R-:W1:Y:S04]  /*43a0*/  LDSM.16.M88.4 R36, [R0] ;  /* 0x000000000024783b */ /* 0x000e680000000200 */
[----:B------:R-:W2:Y:S04]  /*43b0*/  LDSM.16.M88.4 R40, [R0+0x100] ;  /* 0x000100000028783b */ /* 0x000ea80000000200 */
[----:B------:R-:W3:Y:S04]  /*43c0*/  LDSM.16.M88.4 R44, [R0+0x200] ;  /* 0x00020000002c783b */ /* 0x000ee80000000200 */
[----:B------:R-:W4:Y:S04]  /*43d0*/  LDSM.16.M88.4 R48, [R0+0x300] ;  /* 0x000300000030783b */ /* 0x000f280000000200 */
[----:B------:R-:W5:Y:S04]  /*43e0*/  LDSM.16.M88.4 R52, [R0+0x400] ;  /* 0x000400000034783b */ /* 0x000f680000000200 */
[----:B------:R-:W0:Y:S04]  /*43f0*/  LDSM.16.M88.4 R56, [R0+0x500] ;  /* 0x000500000038783b */ /* 0x000e280000000200 */
[----:B------:R-:W0:Y:S04]  /*4400*/  LDSM.16.M88.4 R60, [R0+0x600] ;  /* 0x00060000003c783b */ /* 0x000e280000000200 */
[----:B------:R-:W0:Y:S01]  /*4410*/  LDSM.16.M88.4 R64, [R0+0x700] ;  /* 0x000700000040783b */ /* 0x000e220000000200 */
[----:B------:R-:W-:Y:S06]  /*4420*/  BAR.SYNC.DEFER_BLOCKING 0x0 ;  /* 0x0000000000007b1d */ /* 0x000fec0000010000 */
[----:B------:R1:W-:Y:S04]  /*4430*/  STS.128 [R2+UR17], R100 ;  /* 0x0000006402007988 */ /* 0x0003e80008000c11 */
[----:B------:R2:W-:Y:S04]  /*4440*/  STS.128 [R165+UR17], R104 ;  /* 0x00000068a5007988 */ /* 0x0005e80008000c11 */
[----:B------:R0:W-:Y:S04]  /*4450*/  STS.128 [R166+UR17], R108 ;  /* 0x0000006ca6007988 */ /* 0x0001e80008000c11 */
[----:B-1----:R-:W3:Y:S04]  /*4460*/  LDL.LU.64 R100, [R1+0x8] ;  /* 0x0000080001647983 */ /* 0x002ee80000300a00 */
[----:B------:R-:W3:Y:S04]  /*4470*/  LDL.LU.64 R102, [R1] ;  /* 0x0000000001667983 */ /* 0x000ee80000300a00 */
[----:B--2---:R-:W2:Y:S04]  /*4480*/  LDL.LU R165, [R1+0x30] ;  /* 0x0000300001a57983 */ /* 0x004ea80000300800 */
[----:B------:R-:W2:Y:S04]  /*4490*/  LDL.LU.64 R104, [R1+0x18] ;  /* 0x0000180001687983 */ /* 0x000ea80000300a00 */
[----:B------:R-:W3:Y:S04]  /*44a0*/  LDL.LU.64 R106, [R1+0x10] ;  /* 0x00001000016a7983 */ /* 0x000ee80000300a00 */
[----:B0-----:R-:W3:Y:S04]  /*44b0*/  LDL.LU R166, [R1+0x2c] ;  /* 0x00002c0001a67983 */ /* 0x001ee80000300800 */
[----:B------:R0:W-:Y:S04]  /*44c0*/  STS.128 [R167+UR17], R112 ;  /* 0x00000070a7007988 */ /* 0x0001e80008000c11 */
[----:B0-----:R-:W4:Y:S04]  /*44d0*/  LDL.LU R167, [R1+0x28] ;  /* 0x0000280001a77983 */ /* 0x001f280000300800 */
[----:B------:R-:W-:Y:S04]  /*44e0*/  STS.128 [R15+UR17], R116 ;  /* 0x000000740f007988 */ /* 0x000fe80008000c11 */
[----:B------:R-:W-:Y:S04]  /*44f0*/  STS.128 [R11+UR17], R120 ;  /* 0x000000780b007988 */ /* 0x000fe80008000c11 */
[----:B------:R-:W-:Y:S04]  /*4500*/  STS.128 [R9+UR17], R124 ;  /* 0x0000007c09007988 */ /* 0x000fe80008000c11 */
[----:B------:R-:W-:Y:S01]  /*4510*/  STS.128 [R7+UR17], R128 ;  /* 0x0000008007007988 */ /* 0x000fe20008000c11 */
[----:B------:R-:W-:Y:S06]  /*4520*/  BAR.SYNC.DEFER_BLOCKING 0x0 ;  /* 0x0000000000007b1d */ /* 0x000fec0000010000 */
[----:B--2---:R-:W-:Y:S04]  /*4530*/  STG.E desc[UR18][R104.64], R184 ;  /* 0x000000b868007986 */ /* 0x004fe8000c101912 */
[----:B------:R-:W-:Y:S04]  /*4540*/  STG.E desc[UR18][R104.64+0x80], R36 ;  /* 0x0000802468007986 */ /* 0x000fe8000c101912 */
[----:B---3--:R-:W-:Y:S04]  /*4550*/  STG.E desc[UR18][R106.64], R185 ;  /* 0x000000b96a007986 */ /* 0x008fe8000c101912 */
[----:B------:R-:W-:Y:S04]  /*4560*/  STG.E desc[UR18][R106.64+0x80], R37 ;  /* 0x000080256a007986 */ /* 0x000fe8000c101912 */
[----:B------:R-:W-:Y:S04]  /*4570*/  STG.E desc[UR18][R100.64], R186 ;  /* 0x000000ba64007986 */ /* 0x000fe8000c101912 */
[----:B------:R-:W-:Y:S04]  /*4580*/  STG.E desc[UR18][R100.64+0x80], R38 ;  /* 0x0000802664007986 */ /* 0x000fe8000c101912 */
[----:B----4-:R-:W-:Y:S04]  /*4590*/  STG.E desc[UR18][R166.64], R187 ;  /* 0x000000bba6007986 */ /* 0x010fe8000c101912 */
[----:B------:R-:W-:Y:S04]  /*45a0*/  STG.E desc[UR18][R166.64+0x80], R39 ;  /* 0x00008027a6007986 */ /* 0x000fe8000c101912 */
[----:B------:R-:W-:Y:S04]  /*45b0*/  STG.E desc[UR18][R164.64], R180 ;  /* 0x000000b4a4007986 */ /* 0x000fe8000c101912 */
[----:B------:R-:W-:Y:S04]  /*45c0*/  STG.E desc[UR18][R164.64+0x80], R40 ;  /* 0x00008028a4007986 */ /* 0x000fe8000c101912 */
[----:B------:R-:W-:Y:S04]  /*45d0*/  STG.E desc[UR18][R162.64], R181 ;  /* 0x000000b5a2007986 */ /* 0x000fe8000c101912 */
[----:B------:R-:W-:Y:S04]  /*45e0*/  STG.E desc[UR18][R162.64+0x80], R41 ;  /* 0x00008029a2007986 */ /* 0x000fe8000c101912 */
[----:B------:R-:W-:Y:S04]  /*45f0*/  STG.E desc[UR18][R160.64], R182 ;  /* 0x000000b6a0007986 */ /* 0x000fe8000c101912 */
[----:B------:R-:W-:Y:S04]  /*4600*/  STG.E desc[UR18][R160.64+0x80], R42 ;  /* 0x0000802aa0007986 */ /* 0x000fe8000c101912 */
[----:B------:R-:W-:Y:S04]  /*4610*/  STG.E desc[UR18][R102.64], R183 ;  /* 0x000000b766007986 */ /* 0x000fe8000c101912 */
[----:B------:R0:W-:Y:S04]  /*4620*/  STG.E desc[UR18][R102.64+0x80], R43 ;  /* 0x0000802b66007986 */ /* 0x0001e8000c101912 */
[----:B------:R-:W1:Y:S04]  /*4630*/  LDSM.16.M88.4 R36, [R0] ;  /* 0x000000000024783b */ /* 0x000e680000000200 */
[----:B------:R-:W2:Y:S04]  /*4640*/  LDSM.16.M88.4 R40, [R0+0x100] ;  /* 0x000100000028783b */ /* 0x000ea80000000200 */
[----:B0-----:R-:W3:Y:S04]  /*4650*/  LDL.LU R103, [R1+0x20] ;  /* 0x0000200001677983 */ /* 0x001ee80000300800 */
[----:B------:R-:W4:Y:S01]  /*4660*/  LDL.LU R2, [R1+0x24] ;  /* 0x0000240001027983 */ /* 0x000f220000300800 */
[----:B------:R-:W-:-:S02]  /*4670*/  IMAD.SHL.U32 R252, R252, 0x40, RZ ;  /* 0x00000040fcfc7824 */ /* 0x000fc400078e00ff */
[----:B------:R-:W-:Y:S01]  /*4680*/  IMAD.SHL.U32 R3, R3, 0x40, RZ ;  /* 0x0000004003037824 */ /* 0x000fe200078e00ff */
[----:B------:R-:W-:Y:S02]  /*4690*/  STG.E desc[UR18][R250.64], R176 ;  /* 0x000000b0fa007986 */ /* 0x000fe4000c101912 */
[----:B------:R-:W-:Y:S02]  /*46a0*/  LEA.HI.X R252, R252, UR5, RZ, 0x2, P0 ;  /* 0x00000005fcfc7c11 */ /* 0x000fe400080f14ff */
[----:B------:R-:W-:Y:S01]  /*46b0*/  STG.E desc[UR18][R250.64+0x80], R44 ;  /* 0x0000802cfa007986 */ /* 0x000fe2000c101912 */
[----:B------:R-:W-:Y:S02]  /*46c0*/  LEA.HI.X R3, R3, UR13, RZ, 0x2, P2 ;  /* 0x0000000d03037c11 */ /* 0x000fe400090f14ff */
[----:B------:R-:W-:Y:S01]  /*46d0*/  IMAD.X R9, RZ, RZ, R252, P4 ;  /* 0x000000ffff097224 */ /* 0x000fe200020e06fc */
[----:B------:R-:W-:Y:S02]  /*46e0*/  STG.E desc[UR18][R248.64], R177 ;  /* 0x000000b1f8007986 */ /* 0x000fe4000c101912 */
[----:B------:R-:W-:-:S02]  /*46f0*/  IMAD.X R7, RZ, RZ, R3, P6 ;  /* 0x000000ffff077224 */ /* 0x000fc400030e0603 */
        /* <DEDUP_REMOVED lines=14> */
[----:B-----5:R-:W-:Y:S04]  /*47e0*/  STG.E desc[UR18][R234.64+0x80], R52 ;  /* 0x00008034ea007986 */ /* 0x020fe8000c101912 */
        /* <DEDUP_REMOVED lines=13> */
[----:B------:R-:W0:Y:S04]  /*48c0*/  LDSM.16.M88.4 R32, [R0+0x200] ;  /* 0x000200000020783b */ /* 0x000e280000000200 */
        /* <DEDUP_REMOVED lines=11> */
[----:B------:R-:W5:Y:S04]  /*4980*/  LDSM.16.M88.4 R28, [R0+0x300] ;  /* 0x00030000001c783b */ /* 0x000f680000000200 */
[----:B------:R-:W-:Y:S04]  /*4990*/  STG.E desc[UR18][R208.64], R25 ;  /* 0x00000019d0007986 */ /* 0x000fe8000c101912 */
[----:B------:R-:W-:Y:S04]  /*49a0*/  STG.E desc[UR18][R208.64+0x80], R65 ;  /* 0x00008041d0007986 */ /* 0x000fe8000c101912 */
[----:B------:R-:W-:Y:S04]  /*49b0*/  STG.E desc[UR18][R206.64], R26 ;  /* 0x0000001ace007986 */ /* 0x000fe8000c101912 */
[----:B------:R-:W-:Y:S04]  /*49c0*/  STG.E desc[UR18][R206.64+0x80], R66 ;  /* 0x00008042ce007986 */ /* 0x000fe8000c101912 */
[----:B------:R-:W-:Y:S04]  /*49d0*/  STG.E desc[UR18][R204.64], R27 ;  /* 0x0000001bcc007986 */ /* 0x000fe8000c101912 */
[----:B------:R-:W-:Y:S04]  /*49e0*/  STG.E desc[UR18][R204.64+0x80], R67 ;  /* 0x00008043cc007986 */ /* 0x000fe8000c101912 */
[----:B------:R-:W-:Y:S04]  /*49f0*/  STG.E desc[UR18][R202.64], R96 ;  /* 0x00000060ca007986 */ /* 0x000fe8000c101912 */
[----:B-1----:R-:W-:Y:S04]  /*4a00*/  STG.E desc[UR18][R202.64+0x80], R36 ;  /* 0x00008024ca007986 */ /* 0x002fe8000c101912 */
[----:B------:R-:W1:Y:S04]  /*4a10*/  LDSM.16.M88.4 R24, [R0+0x400] ;  /* 0x000400000018783b */ /* 0x000e680000000200 */
[----:B------:R-:W-:Y:S04]  /*4a20*/  STG.E desc[UR18][R200.64], R97 ;  /* 0x00000061c8007986 */ /* 0x000fe8000c101912 */
[----:B------:R-:W-:Y:S04]  /*4a30*/  STG.E desc[UR18][R200.64+0x80], R37 ;  /* 0x00008025c8007986 */ /* 0x000fe8000c101912 */
[----:B------:R-:W-:Y:S04]  /*4a40*/  STG.E desc[UR18][R198.64], R98 ;  /* 0x00000062c6007986 */ /* 0x000fe8000c101912 */
[----:B------:R-:W-:Y:S04]  /*4a50*/  STG.E desc[UR18][R198.64+0x80], R38 ;  /* 0x00008026c6007986 */ /* 0x000fe8000c101912 */
[----:B------:R-:W-:Y:S04]  /*4a60*/  STG.E desc[UR18][R196.64], R99 ;  /* 0x00000063c4007986 */ /* 0x000fe8000c101912 */
[----:B------:R-:W-:Y:S04]  /*4a70*/  STG.E desc[UR18][R196.64+0x80], R39 ;  /* 0x00008027c4007986 */ /* 0x000fe8000c101912 */
[----:B------:R-:W-:Y:S04]  /*4a80*/  STG.E desc[UR18][R194.64], R88 ;  /* 0x00000058c2007986 */ /* 0x000fe8000c101912 */
[----:B--2---:R-:W-:Y:S04]  /*4a90*/  STG.E desc[UR18][R194.64+0x80], R40 ;  /* 0x00008028c2007986 */ /* 0x004fe8000c101912 */
[----:B------:R-:W2:Y:S04]  /*4aa0*/  LDSM.16.M88.4 R44, [R0+0x500] ;  /* 0x00050000002c783b */ /* 0x000ea80000000200 */
[----:B------:R-:W-:Y:S04]  /*4ab0*/  STG.E desc[UR18][R192.64], R89 ;  /* 0x00000059c0007986 */ /* 0x000fe8000c101912 */
[----:B------:R-:W-:Y:S04]  /*4ac0*/  STG.E desc[UR18][R192.64+0x80], R41 ;  /* 0x00008029c0007986 */ /* 0x000fe8000c101912 */
[----:B------:R-:W-:Y:S04]  /*4ad0*/  STG.E desc[UR18][R190.64], R90 ;  /* 0x0000005abe007986 */ /* 0x000fe8000c101912 */
[----:B------:R-:W-:Y:S04]  /*4ae0*/  STG.E desc[UR18][R190.64+0x80], R42 ;  /* 0x0000802abe007986 */ /* 0x000fe8000c101912 */
[----:B------:R-:W-:Y:S04]  /*4af0*/  STG.E desc[UR18][R188.64], R91 ;  /* 0x0000005bbc007986 */ /* 0x000fe8000c101912 */
[----:B------:R-:W-:Y:S04]  /*4b00*/  STG.E desc[UR18][R188.64+0x80], R43 ;  /* 0x0000802bbc007986 */ /* 0x000fe8000c101912 */
[----:B------:R-:W-:Y:S04]  /*4b10*/  STG.E desc[UR18][R138.64], R80 ;  /* 0x000000508a007986 */ /* 0x000fe8000c101912 */
[----:B0-----:R-:W-:Y:S04]  /*4b20*/  STG.E desc[UR18][R138.64+0x80], R32 ;  /* 0x000080208a007986 */ /* 0x001fe8000c101912 */
[----:B------:R-:W0:Y:S04]  /*4b30*/  LDSM.16.M88.4 R36, [R0+0x600] ;  /* 0x000600000024783b */ /* 0x000e280000000200 */
[----:B------:R-:W-:Y:S04]  /*4b40*/  STG.E desc[UR18][R158.64], R81 ;  /* 0x000000519e007986 */ /* 0x000fe8000c101912 */
[----:B------:R-:W-:Y:S04]  /*4b50*/  STG.E desc[UR18][R158.64+0x80], R33 ;  /* 0x000080219e007986 */ /* 0x000fe8000c101912 */
[----:B------:R-:W-:Y:S01]  /*4b60*/  STG.E desc[UR18][R156.64], R82 ;  /* 0x000000529c007986 */ /* 0x000fe2000c101912 */
[----:B---3--:R-:W-:-:S03]  /*4b70*/  IMAD.X R15, RZ, RZ, R103, P5 ;  /* 0x000000ffff0f7224 */ /* 0x008fc600028e0667 */
[----:B------:R-:W-:Y:S01]  /*4b80*/  STG.E desc[UR18][R156.64+0x80], R34 ;  /* 0x000080229c007986 */ /* 0x000fe2000c101912 */
[----:B----4-:R-:W-:-:S03]  /*4b90*/  IMAD.X R11, RZ, RZ, R2, P3 ;  /* 0x000000ffff0b7224 */ /* 0x010fc600018e0602 */
[----:B------:R-:W-:Y:S04]  /*4ba0*/  STG.E desc[UR18][R154.64+0x80], R35 ;  /* 0x000080239a007986 */ /* 0x000fe8000c101912 */
[----:B------:R-:W3:Y:S04]  /*4bb0*/  LDSM.16.M88.4 R32, [R0+0x700] ;  /* 0x000700000020783b */ /* 0x000ee80000000200 */
[----:B------:R4:W-:Y:S04]  /*4bc0*/  STG.E desc[UR18][R154.64], R83 ;  /* 0x000000539a007986 */ /* 0x0009e8000c101912 */
[----:B------:R4:W-:Y:S04]  /*4bd0*/  STG.E desc[UR18][R20.64], R72 ;  /* 0x0000004814007986 */ /* 0x0009e8000c101912 */
[----:B-----5:R4:W-:Y:S04]  /*4be0*/  STG.E desc[UR18][R20.64+0x80], R28 ;  /* 0x0000801c14007986 */ /* 0x0209e8000c101912 */
[----:B------:R4:W-:Y:S04]  /*4bf0*/  STG.E desc[UR18][R152.64], R73 ;  /* 0x0000004998007986 */ /* 0x0009e8000c101912 */
[----:B------:R4:W-:Y:S04]  /*4c00*/  STG.E desc[UR18][R152.64+0x80], R29 ;  /* 0x0000801d98007986 */ /* 0x0009e8000c101912 */
[----:B------:R4:W-:Y:S04]  /*4c10*/  STG.E desc[UR18][R150.64], R74 ;  /* 0x0000004a96007986 */ /* 0x0009e8000c101912 */
[----:B------:R4:W-:Y:S04]  /*4c20*/  STG.E desc[UR18][R150.64+0x80], R30 ;  /* 0x0000801e96007986 */ /* 0x0009e8000c101912 */
[----:B------:R4:W-:Y:S04]  /*4c30*/  STG.E desc[UR18][R148.64], R75 ;  /* 0x0000004b94007986 */ /* 0x0009e8000c101912 */
[----:B------:R4:W-:Y:S04]  /*4c40*/  STG.E desc[UR18][R148.64+0x80], R31 ;  /* 0x0000801f94007986 */ /* 0x0009e8000c101912 */
[----:B------:R4:W-:Y:S04]  /*4c50*/  STG.E desc[UR18][R146.64], R92 ;  /* 0x0000005c92007986 */ /* 0x0009e8000c101912 */
[----:B-1----:R4:W-:Y:S04]  /*4c60*/  STG.E desc[UR18][R146.64+0x80], R24 ;  /* 0x0000801892007986 */ /* 0x0029e8000c101912 */
[----:B------:R4:W-:Y:S04]  /*4c70*/  STG.E desc[UR18][R12.64], R93 ;  /* 0x0000005d0c007986 */ /* 0x0009e8000c101912 */
[----:B------:R4:W-:Y:S04]  /*4c80*/  STG.E desc[UR18][R12.64+0x80], R25 ;  /* 0x000080190c007986 */ /* 0x0009e8000c101912 */
[----:B------:R4:W-:Y:S04]  /*4c90*/  STG.E desc[UR18][R4.64], R94 ;  /* 0x0000005e04007986 */ /* 0x0009e8000c101912 */
[----:B------:R4:W-:Y:S04]  /*4ca0*/  STG.E desc[UR18][R4.64+0x80], R26 ;  /* 0x0000801a04007986 */ /* 0x0009e8000c101912 */
[----:B------:R4:W-:Y:S04]  /*4cb0*/  STG.E desc[UR18][R144.64], R95 ;  /* 0x0000005f90007986 */ /* 0x0009e8000c101912 */
[----:B------:R4:W-:Y:S04]  /*4cc0*/  STG.E desc[UR18][R144.64+0x80], R27 ;  /* 0x0000801b90007986 */ /* 0x0009e8000c101912 */
[----:B------:R4:W-:Y:S04]  /*4cd0*/  STG.E desc[UR18][R142.64], R84 ;  /* 0x000000548e007986 */ /* 0x0009e8000c101912 */
[----:B--2---:R4:W-:Y:S04]  /*4ce0*/  STG.E desc[UR18][R142.64+0x80], R44 ;  /* 0x0000802c8e007986 */ /* 0x0049e8000c101912 */
[----:B------:R4:W-:Y:S04]  /*4cf0*/  STG.E desc[UR18][R140.64], R85 ;  /* 0x000000558c007986 */ /* 0x0009e8000c101912 */
[----:B------:R4:W-:Y:S04]  /*4d00*/  STG.E desc[UR18][R140.64+0x80], R45 ;  /* 0x0000802d8c007986 */ /* 0x0009e8000c101912 */
[----:B------:R4:W-:Y:S04]  /*4d10*/  STG.E desc[UR18][R136.64], R86 ;  /* 0x0000005688007986 */ /* 0x0009e8000c101912 */
[----:B------:R4:W-:Y:S04]  /*4d20*/  STG.E desc[UR18][R136.64+0x80], R46 ;  /* 0x0000802e88007986 */ /* 0x0009e8000c101912 */
[----:B------:R4:W-:Y:S04]  /*4d30*/  STG.E desc[UR18][R134.64], R87 ;  /* 0x0000005786007986 */ /* 0x0009e8000c101912 */
[----:B------:R4:W-:Y:S04]  /*4d40*/  STG.E desc[UR18][R134.64+0x80], R47 ;  /* 0x0000802f86007986 */ /* 0x0009e8000c101912 */
[----:B------:R4:W-:Y:S04]  /*4d50*/  STG.E desc[UR18][R132.64], R76 ;  /* 0x0000004c84007986 */ /* 0x0009e8000c101912 */
[----:B0-----:R4:W-:Y:S04]  /*4d60*/  STG.E desc[UR18][R132.64+0x80], R36 ;  /* 0x0000802484007986 */ /* 0x0019e8000c101912 */
[----:B------:R4:W-:Y:S04]  /*4d70*/  STG.E desc[UR18][R22.64], R77 ;  /* 0x0000004d16007986 */ /* 0x0009e8000c101912 */
[----:B------:R4:W-:Y:S04]  /*4d80*/  STG.E desc[UR18][R22.64+0x80], R37 ;  /* 0x0000802516007986 */ /* 0x0009e8000c101912 */
[----:B------:R4:W-:Y:S04]  /*4d90*/  STG.E desc[UR18][R18.64], R78 ;  /* 0x0000004e12007986 */ /* 0x0009e8000c101912 */
[----:B------:R4:W-:Y:S04]  /*4da0*/  STG.E desc[UR18][R18.64+0x80], R38 ;  /* 0x0000802612007986 */ /* 0x0009e8000c101912 */
[----:B------:R4:W-:Y:S04]  /*4db0*/  STG.E desc[UR18][R16.64], R79 ;  /* 0x0000004f10007986 */ /* 0x0009e8000c101912 */
[----:B------:R4:W-:Y:S04]  /*4dc0*/  STG.E desc[UR18][R16.64+0x80], R39 ;  /* 0x0000802710007986 */ /* 0x0009e8000c101912 */
[----:B------:R4:W-:Y:S04]  /*4dd0*/  STG.E desc[UR18][R14.64], R68 ;  /* 0x000000440e007986 */ /* 0x0009e8000c101912 */
[----:B---3--:R4:W-:Y:S04]  /*4de0*/  STG.E desc[UR18][R14.64+0x80], R32 ;  /* 0x000080200e007986 */ /* 0x0089e8000c101912 */
[----:B------:R4:W-:Y:S04]  /*4df0*/  STG.E desc[UR18][R10.64], R69 ;  /* 0x000000450a007986 */ /* 0x0009e8000c101912 */
[----:B------:R4:W-:Y:S04]  /*4e00*/  STG.E desc[UR18][R10.64+0x80], R33 ;  /* 0x000080210a007986 */ /* 0x0009e8000c101912 */
[----:B------:R4:W-:Y:S04]  /*4e10*/  STG.E desc[UR18][R8.64], R70 ;  /* 0x0000004608007986 */ /* 0x0009e8000c101912 */
[----:B------:R4:W-:Y:S04]  /*4e20*/  STG.E desc[UR18][R8.64+0x80], R34 ;  /* 0x0000802208007986 */ /* 0x0009e8000c101912 */
[----:B------:R4:W-:Y:S04]  /*4e30*/  STG.E desc[UR18][R6.64], R71 ;  /* 0x0000004706007986 */ /* 0x0009e8000c101912 */
[----:B------:R4:W-:Y:S01]  /*4e40*/  STG.E desc[UR18][R6.64+0x80], R35 ;  /* 0x0000802306007986 */ /* 0x0009e2000c101912 */
[----:B------:R-:W-:Y:S06]  /*4e50*/  BAR.SYNC.DEFER_BLOCKING 0x0 ;  /* 0x0000000000007b1d */ /* 0x000fec0000010000 */
[----:B------:R-:W-:Y:S05]  /*4e60*/  @P1 BRA `(.L_x_8) ;  /* 0x00000000009c1947 */ /* 0x000fea0003800000 */
[----:B------:R-:W-:Y:S01]  /*4e70*/  NOP ;  /* 0x0000000000007918 */ /* 0x000fe20000000000 */
[----:B------:R-:W-:Y:S01]  /*4e80*/  UMOV UR4, 0x50 ;  /* 0x0000005000047882 */ /* 0x000fe20000000000 */
[----:B------:R-:W-:Y:S01]  /*4e90*/  IMAD.U32 R0, RZ, RZ, UR20 ;  /* 0x00000014ff007e24 */ /* 0x000fe2000f8e00ff */
[----:B------:R-:W-:Y:S01]  /*4ea0*/  ULEA UR16, UR16, UR4, 0x18 ;  /* 0x0000000410107291 */ /* 0x000fe2000f8ec0ff */
[----:B------:R-:W-:Y:S02]  /*4eb0*/  IMAD.MOV.U32 R3, RZ, RZ, 0xf ;  /* 0x0000000fff037424 */ /* 0x000fe400078e00ff */
[----:B----4-:R-:W-:Y:S01]  /*4ec0*/  IMAD.MOV.U32 R7, RZ, RZ, 0x1 ;  /* 0x00000001ff077424 */ /* 0x010fe200078e00ff */
[----:B------:R-:W-:-:S04]  /*4ed0*/  LOP3.LUT R0, R0, 0xffff, RZ, 0xc0, !PT ;  /* 0x0000ffff00007812 */ /* 0x000fc800078ec0ff */
[----:B------:R-:W-:Y:S01]  /*4ee0*/  SHF.R.U32.HI R0, RZ, 0x5, R0 ;  /* 0x00000005ff007819 */ /* 0x000fe20000011600 */
[----:B------:R-:W0:Y:S04]  /*4ef0*/  LDS R5, [UR16] ;  /* 0x00000010ff057984 */ /* 0x000e280008000800 */
[----:B------:R-:W-:Y:S01]  /*4f00*/  VIADD R2, R0, 0x10 ;  /* 0x0000001000027836 */ /* 0x000fe20000000000 */
[----:B------:R-:W-:-:S04]  /*4f10*/  SHF.L.U32 R0, R3, R0, RZ ;  /* 0x0000000003007219 */ /* 0x000fc800000006ff */
[----:B------:R-:W-:-:S04]  /*4f20*/  SHF.L.U32 R3, R7, R2, RZ ;  /* 0x0000000207037219 */ /* 0x000fc800000006ff */
[----:B------:R-:W-:-:S04]  /*4f30*/  LOP3.LUT R0, R3, R0, RZ, 0xfc, !PT ;  /* 0x0000000003007212 */ /* 0x000fc800078efcff */
[C---:B------:R-:W-:Y:S02]  /*4f40*/  LOP3.LUT R2, R0.reuse, 0xffff, RZ, 0xc0, !PT ;  /* 0x0000ffff00027812 */ /* 0x040fe400078ec0ff */
[----:B0-----:R-:W-:-:S04]  /*4f50*/  LOP3.LUT R3, R0, 0xffff, R5, 0x80, !PT ;  /* 0x0000ffff00037812 */ /* 0x001fc800078e8005 */
[----:B------:R-:W-:-:S13]  /*4f60*/  ISETP.NE.AND P0, PT, R3, R2, PT ;  /* 0x000000020300720c */ /* 0x000fda0003f05270 */
[----:B------:R-:W-:Y:S05]  /*4f70*/  @P0 BRA `(.L_x_9) ;  /* 0x0000000000500947 */ /* 0x000fea0003800000 */
[----:B------:R-:W-:Y:S02]  /*4f80*/  SHF.R.U32.HI R5, RZ, 0x10, R5 ;  /* 0x00000010ff057819 */ /* 0x000fe40000011605 */
[----:B------:R-:W-:-:S04]  /*4f90*/  SHF.R.U32.HI R2, RZ, 0x10, R0 ;  /* 0x00000010ff027819 */ /* 0x000fc80000011600 */
[----:B------:R-:W-:-:S04]  /*4fa0*/  LOP3.LUT R5, R5, R2, RZ, 0xc0, !PT ;  /* 0x0000000205057212 */ /* 0x000fc800078ec0ff */
[----:B------:R-:W-:-:S13]  /*4fb0*/  ISETP.NE.AND P0, PT, R5, R2, PT ;  /* 0x000000020500720c */ /* 0x000fda0003f05270 */
[----:B------:R-:W-:Y:S05]  /*4fc0*/  @P0 BRA `(.L_x_10) ;  /* 0x0000000000300947 */ /* 0x000fea0003800000 */
[----:B------:R-:W-:Y:S01]  /*4fd0*/  R2UR UR4, R0 ;  /* 0x00000000000472ca */ /* 0x000fe200000e0000 */
[----:B------:R-:W-:Y:S01]  /*4fe0*/  VOTEU.ANY UR5, UPT, PT ;  /* 0x0000000000057886 */ /* 0x000fe200038e0100 */
[----:B------:R-:W0:Y:S01]  /*4ff0*/  S2R R0, SR_LANEID ;  /* 0x0000000000007919 */ /* 0x000e220000000000 */
[----:B------:R-:W-:-:S10]  /*5000*/  UFLO.U32 UR5, UR5 ;  /* 0x00000005000572bd */ /* 0x000fd400080e0000 */
[----:B------:R-:W-:-:S06]  /*5010*/  ULOP3.LUT UR4, URZ, UR4, URZ, 0x33, !UPT ;  /* 0x00000004ff047292 */ /* 0x000fcc000f8e33ff */
[----:B------:R-:W-:-:S04]  /*5020*/  IMAD.U32 R2, RZ, RZ, UR4 ;  /* 0x00000004ff027e24 */ /* 0x000fc8000f8e00ff */
[----:B------:R-:W1:Y:S02]  /*5030*/  REDUX UR6, R2 ;  /* 0x00000000020673c4 */ /* 0x000e640000000000 */
[----:B------:R2:W-:Y:S01]  /*5040*/  UTCATOMSWS.AND URZ, UR4 ;  /* 0x0000000400ff79e3 */ /* 0x0005e20008000000 */
[----:B0-----:R-:W-:Y:S01]  /*5050*/  ISETP.EQ.U32.AND P0, PT, R0, UR5, PT ;  /* 0x0000000500007c0c */ /* 0x001fe2000bf02070 */
[----:B-1----:R-:W-:-:S12]  /*5060*/  IMAD.U32 R0, RZ, RZ, UR6 ;  /* 0x00000006ff007e24 */ /* 0x002fd8000f8e00ff */
[----:B------:R2:W-:Y:S01]  /*5070*/  @P0 ATOMS.AND RZ, [UR16], R0 ;  /* 0x00000000ffff098c */ /* 0x0005e2000a800010 */
[----:B------:R-:W-:Y:S05]  /*5080*/  BRA `(.L_x_8) ;  /* 0x0000000000147947 */ /* 0x000fea0003800000 */
.L_x_10:
[----:B------:R-:W-:-:S07]  /*5090*/  MOV R2, 0x50b0 ;  /* 0x000050b000027802 */ /* 0x000fce0000000f00 */
[----:B------:R-:W-:Y:S05]  /*50a0*/  CALL.REL.NOINC `($__internal_0_$__cuda_sm10x_tcgen05_guardrail_trap_col_being_dealloced_not_returned_by_alloc) ;  /* 0x0000000000207944 */ /* 0x000fea0003c00000 */
[----:B------:R-:W-:Y:S05]  /*50b0*/  BRA `(.L_x_8) ;  /* 0x0000000000087947 */ /* 0x000fea0003800000 */
.L_x_9:
[----:B------:R-:W-:-:S07]  /*50c0*/  MOV R2, 0x50e0 ;  /* 0x000050e000027802 */ /* 0x000fce0000000f00 */
[----:B------:R-:W-:Y:S05]  /*50d0*/  CALL.REL.NOINC `($__internal_2_$__cuda_sm10x_tcgen05_guardrail_trap_unallocated_columns_being_dealloced) ;  /* 0x00000000002c7944 */ /* 0x000fea0003c00000 */
.L_x_8:
[----:B------:R-:W-:Y:S01]  /*50e0*/  NOP ;  /* 0x0000000000007918 */ /* 0x000fe20000000000 */
[----:B--2---:R-:W-:Y:S05]  /*50f0*/  EXIT ;  /* 0x000000000000794d */ /* 0x004fea0003800000 */
.L_x_7:
[----:B------:R-:W0:Y:S02]  /*5100*/  SYNCS.PHASECHK.TRANS64.TRYWAIT P0, [UR17+0x2800], RZ ;  /* 0x002800ffff0075a7 */ /* 0x000e240008001111 */
[----:B0-----:R-:W-:Y:S05]  /*5110*/  @!P0 BRA `(.L_x_7) ;  /* 0xfffffffc00f88947 */ /* 0x001fea000383ffff */
[----:B------:R-:W-:Y:S05]  /*5120*/  BRA `(.L_x_11) ;  /* 0xffffffd400b87947 */ /* 0x000fea000383ffff */
        .weak           $__internal_0_$__cuda_sm10x_tcgen05_guardrail_trap_col_being_dealloced_not_returned_by_alloc
        .type           $__internal_0_$__cuda_sm10x_tcgen05_guardrail_trap_col_being_dealloced_not_returned_by_alloc,@function
        .size           $__internal_0_$__cuda_sm10x_tcgen05_guardrail_trap_col_being_dealloced_not_returned_by_alloc,($__internal_1_$__cuda_sm10x_tcgen05_guardrail_trap_phase_invalid_during_alloc - $__internal_0_$__cuda_sm10x_tcgen05_guardrail_trap_col_being_dealloced_not_returned_by_alloc)
$__internal_0_$__cuda_sm10x_tcgen05_guardrail_trap_col_being_dealloced_not_returned_by_alloc:
[----:B------:R-:W-:Y:S05]  /*5130*/  BPT.TRAP 0x1 ;  /* 0x000000040000795c */ /* 0x000fea0000300000 */
[----:B------:R-:W-:-:S04]  /*5140*/  IMAD.MOV.U32 R3, RZ, RZ, 0x0 ;  /* 0x00000000ff037424 */ /* 0x000fc800078e00ff */
[----:B------:R-:W-:Y:S05]  /*5150*/  RET.REL.NODEC R2 `(gluon_mma) ;  /* 0xffffffac02a87950 */ /* 0x000fea0003c3ffff */
        .weak           $__internal_1_$__cuda_sm10x_tcgen05_guardrail_trap_phase_invalid_during_alloc
        .type           $__internal_1_$__cuda_sm10x_tcgen05_guardrail_trap_phase_invalid_during_alloc,@function
        .size           $__internal_1_$__cuda_sm10x_tcgen05_guardrail_trap_phase_invalid_during_alloc,($__internal_2_$__cuda_sm10x_tcgen05_guardrail_trap_unallocated_columns_being_dealloced - $__internal_1_$__cuda_sm10x_tcgen05_guardrail_trap_phase_invalid_during_alloc)
$__internal_1_$__cuda_sm10x_tcgen05_guardrail_trap_phase_invalid_during_alloc:
[----:B------:R-:W-:Y:S05]  /*5160*/  BPT.TRAP 0x1 ;  /* 0x000000040000795c */ /* 0x000fea0000300000 */
[----:B------:R-:W-:-:S04]  /*5170*/  IMAD.MOV.U32 R3, RZ, RZ, 0x0 ;  /* 0x00000000ff037424 */ /* 0x000fc800078e00ff */
[----:B------:R-:W-:Y:S05]  /*5180*/  RET.REL.NODEC R2 `(gluon_mma) ;  /* 0xffffffac029c7950 */ /* 0x000fea0003c3ffff */
        .weak           $__internal_2_$__cuda_sm10x_tcgen05_guardrail_trap_unallocated_columns_being_dealloced
        .type           $__internal_2_$__cuda_sm10x_tcgen05_guardrail_trap_unallocated_columns_being_dealloced,@function
        .size           $__internal_2_$__cuda_sm10x_tcgen05_guardrail_trap_unallocated_columns_being_dealloced,(.L_x_15 - $__internal_2_$__cuda_sm10x_tcgen05_guardrail_trap_unallocated_columns_being_dealloced)
$__internal_2_$__cuda_sm10x_tcgen05_guardrail_trap_unallocated_columns_being_dealloced:
[----:B------:R-:W-:Y:S05]  /*5190*/  BPT.TRAP 0x1 ;  /* 0x000000040000795c */ /* 0x000fea0000300000 */
[----:B------:R-:W-:-:S04]  /*51a0*/  IMAD.MOV.U32 R3, RZ, RZ, 0x0 ;  /* 0x00000000ff037424 */ /* 0x000fc800078e00ff */
[----:B------:R-:W-:Y:S05]  /*51b0*/  RET.REL.NODEC R2 `(gluon_mma) ;  /* 0xffffffac02907950 */ /* 0x000fea0003c3ffff */
.L_x_12:
[----:B------:R-:W-:-:S00]  /*51c0*/  BRA `(.L_x_12) ;  /* 0xfffffffc00fc7947 */ /* 0x000fc0000383ffff */
[----:B------:R-:W-:-:S00]  /*51d0*/  NOP ;  /* 0x0000000000007918 */ /* 0x000fc00000000000 */
        /* <DEDUP_REMOVED lines=10> */
.L_x_15:


//--------------------- .nv.shared.gluon_mma      --------------------------
	.section	.nv.shared.gluon_mma,"aw",@nobits
	.sectionflags	@""
	.align	16
	.zero		1024


//--------------------- .nv.shared.reserved.0     --------------------------
	.section	.nv.shared.reserved.0,"aw",@nobits
	.align	8
	.weak		__nv_reservedSMEM_offset_0_alias
	.size		__nv_reservedSMEM_offset_0_alias, 0, 64
	.other		__nv_reservedSMEM_offset_0_alias,@"STO_CUDA_RESERVED_SHARED STV_DEFAULT"
__nv_reservedSMEM_offset_0_alias:
	.zero		0
.nv.shared.reserved.0:
	.zero		64
	.weak		__nv_reservedSMEM_allocation_phase
	.type		__nv_reservedSMEM_allocation_phase,@object
	.size		__nv_reservedSMEM_allocation_phase,(.L_0 - __nv_reservedSMEM_allocation_phase)
__nv_reservedSMEM_allocation_phase:
	.zero		1
.L_0:
	.zero		7
	.weak		__nv_reservedSMEM_devtool_atexit_pc
	.type		__nv_reservedSMEM_devtool_atexit_pc,@object
	.size		__nv_reservedSMEM_devtool_atexit_pc,(__nv_reservedSMEM_allocation_mask - __nv_reservedSMEM_devtool_atexit_pc)
__nv_reservedSMEM_devtool_atexit_pc:
	.zero		8
	.weak		__nv_reservedSMEM_allocation_mask
	.type		__nv_reservedSMEM_allocation_mask,@object
	.size		__nv_reservedSMEM_allocation_mask,(.L_2 - __nv_reservedSMEM_allocation_mask)
__nv_reservedSMEM_allocation_mask:
	.zero		4
.L_2:


//--------------------- .nv.constant0.gluon_mma   --------------------------
	.section	.nv.constant0.gluon_mma,"a",@progbits
	.sectionflags	@""
	.align	4
.nv.constant0.gluon_mma:
	.zero		936


//--------------------- SYMBOLS --------------------------

	.type		.nv.reservedSmem.offset0,@object
	.size		.nv.reservedSmem.offset0,0x4
	.type		.nv.reservedSmem.cap,@object
	.size		.nv.reservedSmem.cap,0x4
